//
// Generated by NVIDIA NVVM Compiler
//
// Compiler Build ID: CL-36424714
// Cuda compilation tools, release 13.0, V13.0.88
// Based on NVVM 20.0.0
//

.version 9.0
.target sm_100
.address_size 64

	// .globl	fused_sampling_kernel
.global .align 4 .b8 precalc_xorwow_matrix[102400];
.global .align 4 .b8 precalc_xorwow_offset_matrix[102400];
.global .align 4 .b8 mrg32k3aM1[2304];
.global .align 4 .b8 mrg32k3aM2[2304];
.global .align 4 .b8 mrg32k3aM1SubSeq[2016];
.global .align 4 .b8 mrg32k3aM2SubSeq[2016];
.global .align 4 .b8 mrg32k3aM1Seq[2304];
.global .align 4 .b8 mrg32k3aM2Seq[2304];
.const .align 8 .b8 __cr_lgamma_table[72];

.visible .entry fused_sampling_kernel(
	.param .u64 .ptr .align 1 fused_sampling_kernel_param_0,
	.param .u64 .ptr .align 1 fused_sampling_kernel_param_1,
	.param .u64 .ptr .align 1 fused_sampling_kernel_param_2,
	.param .u64 .ptr .align 1 fused_sampling_kernel_param_3,
	.param .u64 .ptr .align 1 fused_sampling_kernel_param_4,
	.param .u32 fused_sampling_kernel_param_5,
	.param .u32 fused_sampling_kernel_param_6,
	.param .u64 .ptr .align 1 fused_sampling_kernel_param_7
)
{
	.reg .pred 	%p<33>;
	.reg .b32 	%r<103>;
	.reg .b32 	%f<270>;
	.reg .b64 	%rd<67>;

	ld.param.u64 	%rd15, [fused_sampling_kernel_param_0];
	ld.param.u64 	%rd19, [fused_sampling_kernel_param_1];
	ld.param.u64 	%rd16, [fused_sampling_kernel_param_2];
	ld.param.u64 	%rd17, [fused_sampling_kernel_param_3];
	ld.param.u32 	%r51, [fused_sampling_kernel_param_5];
	ld.param.u32 	%r52, [fused_sampling_kernel_param_6];
	ld.param.u64 	%rd18, [fused_sampling_kernel_param_7];
	cvta.to.global.u64 	%rd1, %rd19;
	mov.u32 	%r53, %ctaid.x;
	mov.u32 	%r54, %ntid.x;
	mov.u32 	%r55, %tid.x;
	mad.lo.s32 	%r1, %r53, %r54, %r55;
	setp.ge.s32 	%p1, %r1, %r51;
	@%p1 bra 	$L__BB0_41;
	cvta.to.global.u64 	%rd20, %rd17;
	cvta.to.global.u64 	%rd2, %rd15;
	mul.lo.s32 	%r2, %r52, %r1;
	mul.wide.s32 	%rd21, %r2, 4;
	add.s64 	%rd3, %rd2, %rd21;
	setp.gt.s32 	%p2, %r51, 1;
	selp.b32 	%r56, %r1, 0, %p2;
	mul.wide.s32 	%rd22, %r56, 4;
	add.s64 	%rd23, %rd20, %rd22;
	ld.global.f32 	%f1, [%rd23];
	setp.lt.s32 	%p3, %r52, 1;
	mov.f32 	%f261, 0fFF7FFFFF;
	@%p3 bra 	$L__BB0_14;
	and.b32  	%r3, %r52, 15;
	setp.lt.u32 	%p4, %r52, 16;
	mov.f32 	%f261, 0fFF7FFFFF;
	mov.b32 	%r86, 0;
	@%p4 bra 	$L__BB0_5;
	and.b32  	%r86, %r52, 2147483632;
	neg.s32 	%r90, %r86;
	add.s64 	%rd25, %rd21, %rd2;
	add.s64 	%rd65, %rd25, 32;
	mov.f32 	%f261, 0fFF7FFFFF;
$L__BB0_4:
	.pragma "nounroll";
	ld.global.f32 	%f32, [%rd65+-32];
	max.f32 	%f33, %f261, %f32;
	ld.global.f32 	%f34, [%rd65+-28];
	max.f32 	%f35, %f33, %f34;
	ld.global.f32 	%f36, [%rd65+-24];
	max.f32 	%f37, %f35, %f36;
	ld.global.f32 	%f38, [%rd65+-20];
	max.f32 	%f39, %f37, %f38;
	ld.global.f32 	%f40, [%rd65+-16];
	max.f32 	%f41, %f39, %f40;
	ld.global.f32 	%f42, [%rd65+-12];
	max.f32 	%f43, %f41, %f42;
	ld.global.f32 	%f44, [%rd65+-8];
	max.f32 	%f45, %f43, %f44;
	ld.global.f32 	%f46, [%rd65+-4];
	max.f32 	%f47, %f45, %f46;
	ld.global.f32 	%f48, [%rd65];
	max.f32 	%f49, %f47, %f48;
	ld.global.f32 	%f50, [%rd65+4];
	max.f32 	%f51, %f49, %f50;
	ld.global.f32 	%f52, [%rd65+8];
	max.f32 	%f53, %f51, %f52;
	ld.global.f32 	%f54, [%rd65+12];
	max.f32 	%f55, %f53, %f54;
	ld.global.f32 	%f56, [%rd65+16];
	max.f32 	%f57, %f55, %f56;
	ld.global.f32 	%f58, [%rd65+20];
	max.f32 	%f59, %f57, %f58;
	ld.global.f32 	%f60, [%rd65+24];
	max.f32 	%f61, %f59, %f60;
	ld.global.f32 	%f62, [%rd65+28];
	max.f32 	%f261, %f61, %f62;
	add.s32 	%r90, %r90, 16;
	add.s64 	%rd65, %rd65, 64;
	setp.eq.s32 	%p5, %r90, 0;
	@%p5 bra 	$L__BB0_5;
	bra.uni 	$L__BB0_4;
$L__BB0_5:
	setp.eq.s32 	%p6, %r3, 0;
	@%p6 bra 	$L__BB0_14;
	and.b32  	%r7, %r52, 7;
	setp.lt.u32 	%p7, %r3, 8;
	@%p7 bra 	$L__BB0_8;
	mul.wide.u32 	%rd26, %r86, 4;
	add.s64 	%rd27, %rd3, %rd26;
	ld.global.f32 	%f64, [%rd27];
	max.f32 	%f65, %f261, %f64;
	ld.global.f32 	%f66, [%rd27+4];
	max.f32 	%f67, %f65, %f66;
	ld.global.f32 	%f68, [%rd27+8];
	max.f32 	%f69, %f67, %f68;
	ld.global.f32 	%f70, [%rd27+12];
	max.f32 	%f71, %f69, %f70;
	ld.global.f32 	%f72, [%rd27+16];
	max.f32 	%f73, %f71, %f72;
	ld.global.f32 	%f74, [%rd27+20];
	max.f32 	%f75, %f73, %f74;
	ld.global.f32 	%f76, [%rd27+24];
	max.f32 	%f77, %f75, %f76;
	ld.global.f32 	%f78, [%rd27+28];
	max.f32 	%f261, %f77, %f78;
	add.s32 	%r86, %r86, 8;
$L__BB0_8:
	setp.eq.s32 	%p8, %r7, 0;
	@%p8 bra 	$L__BB0_14;
	and.b32  	%r10, %r52, 3;
	setp.lt.u32 	%p9, %r7, 4;
	@%p9 bra 	$L__BB0_11;
	mul.wide.u32 	%rd28, %r86, 4;
	add.s64 	%rd29, %rd3, %rd28;
	ld.global.f32 	%f80, [%rd29];
	max.f32 	%f81, %f261, %f80;
	ld.global.f32 	%f82, [%rd29+4];
	max.f32 	%f83, %f81, %f82;
	ld.global.f32 	%f84, [%rd29+8];
	max.f32 	%f85, %f83, %f84;
	ld.global.f32 	%f86, [%rd29+12];
	max.f32 	%f261, %f85, %f86;
	add.s32 	%r86, %r86, 4;
$L__BB0_11:
	setp.eq.s32 	%p10, %r10, 0;
	@%p10 bra 	$L__BB0_14;
	mul.wide.u32 	%rd31, %r86, 4;
	add.s64 	%rd32, %rd21, %rd31;
	add.s64 	%rd64, %rd2, %rd32;
	neg.s32 	%r89, %r10;
$L__BB0_13:
	.pragma "nounroll";
	ld.global.f32 	%f87, [%rd64];
	max.f32 	%f261, %f261, %f87;
	add.s64 	%rd64, %rd64, 4;
	add.s32 	%r89, %r89, 1;
	setp.ne.s32 	%p11, %r89, 0;
	@%p11 bra 	$L__BB0_13;
$L__BB0_14:
	setp.lt.s32 	%p12, %r52, 1;
	mov.f32 	%f267, 0f00000000;
	@%p12 bra 	$L__BB0_23;
	and.b32  	%r16, %r52, 3;
	setp.lt.u32 	%p13, %r52, 4;
	mov.f32 	%f267, 0f00000000;
	mov.b32 	%r91, 0;
	@%p13 bra 	$L__BB0_18;
	and.b32  	%r91, %r52, 2147483644;
	neg.s32 	%r94, %r91;
	add.s64 	%rd34, %rd21, %rd2;
	add.s64 	%rd66, %rd34, 8;
	add.s64 	%rd9, %rd1, 8;
	mov.f32 	%f267, 0f00000000;
	mov.u32 	%r93, %r2;
$L__BB0_17:
	.pragma "nounroll";
	mul.wide.s32 	%rd35, %r93, 4;
	add.s64 	%rd36, %rd9, %rd35;
	ld.global.f32 	%f92, [%rd66+-8];
	sub.f32 	%f93, %f92, %f261;
	div.rn.f32 	%f94, %f93, %f1;
	fma.rn.f32 	%f95, %f94, 0f3BBB989D, 0f3F000000;
	cvt.sat.f32.f32 	%f96, %f95;
	mov.f32 	%f97, 0f4B400001;
	mov.f32 	%f98, 0f437C0000;
	fma.rm.f32 	%f99, %f96, %f98, %f97;
	add.f32 	%f100, %f99, 0fCB40007F;
	neg.f32 	%f101, %f100;
	fma.rn.f32 	%f102, %f94, 0f3FB8AA3B, %f101;
	fma.rn.f32 	%f103, %f94, 0f32A57060, %f102;
	mov.b32 	%r59, %f99;
	shl.b32 	%r60, %r59, 23;
	mov.b32 	%f104, %r60;
	ex2.approx.ftz.f32 	%f105, %f103;
	mul.f32 	%f106, %f105, %f104;
	st.global.f32 	[%rd36+-8], %f106;
	add.f32 	%f107, %f267, %f106;
	ld.global.f32 	%f108, [%rd66+-4];
	sub.f32 	%f109, %f108, %f261;
	div.rn.f32 	%f110, %f109, %f1;
	fma.rn.f32 	%f111, %f110, 0f3BBB989D, 0f3F000000;
	cvt.sat.f32.f32 	%f112, %f111;
	fma.rm.f32 	%f113, %f112, %f98, %f97;
	add.f32 	%f114, %f113, 0fCB40007F;
	neg.f32 	%f115, %f114;
	fma.rn.f32 	%f116, %f110, 0f3FB8AA3B, %f115;
	fma.rn.f32 	%f117, %f110, 0f32A57060, %f116;
	mov.b32 	%r61, %f113;
	shl.b32 	%r62, %r61, 23;
	mov.b32 	%f118, %r62;
	ex2.approx.ftz.f32 	%f119, %f117;
	mul.f32 	%f120, %f119, %f118;
	st.global.f32 	[%rd36+-4], %f120;
	add.f32 	%f121, %f107, %f120;
	ld.global.f32 	%f122, [%rd66];
	sub.f32 	%f123, %f122, %f261;
	div.rn.f32 	%f124, %f123, %f1;
	fma.rn.f32 	%f125, %f124, 0f3BBB989D, 0f3F000000;
	cvt.sat.f32.f32 	%f126, %f125;
	fma.rm.f32 	%f127, %f126, %f98, %f97;
	add.f32 	%f128, %f127, 0fCB40007F;
	neg.f32 	%f129, %f128;
	fma.rn.f32 	%f130, %f124, 0f3FB8AA3B, %f129;
	fma.rn.f32 	%f131, %f124, 0f32A57060, %f130;
	mov.b32 	%r63, %f127;
	shl.b32 	%r64, %r63, 23;
	mov.b32 	%f132, %r64;
	ex2.approx.ftz.f32 	%f133, %f131;
	mul.f32 	%f134, %f133, %f132;
	st.global.f32 	[%rd36], %f134;
	add.f32 	%f135, %f121, %f134;
	ld.global.f32 	%f136, [%rd66+4];
	sub.f32 	%f137, %f136, %f261;
	div.rn.f32 	%f138, %f137, %f1;
	fma.rn.f32 	%f139, %f138, 0f3BBB989D, 0f3F000000;
	cvt.sat.f32.f32 	%f140, %f139;
	fma.rm.f32 	%f141, %f140, %f98, %f97;
	add.f32 	%f142, %f141, 0fCB40007F;
	neg.f32 	%f143, %f142;
	fma.rn.f32 	%f144, %f138, 0f3FB8AA3B, %f143;
	fma.rn.f32 	%f145, %f138, 0f32A57060, %f144;
	mov.b32 	%r65, %f141;
	shl.b32 	%r66, %r65, 23;
	mov.b32 	%f146, %r66;
	ex2.approx.ftz.f32 	%f147, %f145;
	mul.f32 	%f148, %f147, %f146;
	st.global.f32 	[%rd36+4], %f148;
	add.f32 	%f267, %f135, %f148;
	add.s32 	%r94, %r94, 4;
	add.s64 	%rd66, %rd66, 16;
	add.s32 	%r93, %r93, 4;
	setp.eq.s32 	%p14, %r94, 0;
	@%p14 bra 	$L__BB0_18;
	bra.uni 	$L__BB0_17;
$L__BB0_18:
	setp.eq.s32 	%p15, %r16, 0;
	@%p15 bra 	$L__BB0_23;
	setp.eq.s32 	%p16, %r16, 1;
	@%p16 bra 	$L__BB0_21;
	mul.wide.u32 	%rd37, %r91, 4;
	add.s64 	%rd38, %rd3, %rd37;
	ld.global.f32 	%f150, [%rd38];
	sub.f32 	%f151, %f150, %f261;
	div.rn.f32 	%f152, %f151, %f1;
	fma.rn.f32 	%f153, %f152, 0f3BBB989D, 0f3F000000;
	cvt.sat.f32.f32 	%f154, %f153;
	mov.f32 	%f155, 0f4B400001;
	mov.f32 	%f156, 0f437C0000;
	fma.rm.f32 	%f157, %f154, %f156, %f155;
	add.f32 	%f158, %f157, 0fCB40007F;
	neg.f32 	%f159, %f158;
	fma.rn.f32 	%f160, %f152, 0f3FB8AA3B, %f159;
	fma.rn.f32 	%f161, %f152, 0f32A57060, %f160;
	mov.b32 	%r67, %f157;
	shl.b32 	%r68, %r67, 23;
	mov.b32 	%f162, %r68;
	ex2.approx.ftz.f32 	%f163, %f161;
	mul.f32 	%f164, %f163, %f162;
	add.s32 	%r69, %r91, %r2;
	mul.wide.s32 	%rd39, %r69, 4;
	add.s64 	%rd40, %rd1, %rd39;
	st.global.f32 	[%rd40], %f164;
	add.f32 	%f165, %f267, %f164;
	ld.global.f32 	%f166, [%rd38+4];
	sub.f32 	%f167, %f166, %f261;
	div.rn.f32 	%f168, %f167, %f1;
	fma.rn.f32 	%f169, %f168, 0f3BBB989D, 0f3F000000;
	cvt.sat.f32.f32 	%f170, %f169;
	fma.rm.f32 	%f171, %f170, %f156, %f155;
	add.f32 	%f172, %f171, 0fCB40007F;
	neg.f32 	%f173, %f172;
	fma.rn.f32 	%f174, %f168, 0f3FB8AA3B, %f173;
	fma.rn.f32 	%f175, %f168, 0f32A57060, %f174;
	mov.b32 	%r70, %f171;
	shl.b32 	%r71, %r70, 23;
	mov.b32 	%f176, %r71;
	ex2.approx.ftz.f32 	%f177, %f175;
	mul.f32 	%f178, %f177, %f176;
	st.global.f32 	[%rd40+4], %f178;
	add.f32 	%f267, %f165, %f178;
	add.s32 	%r91, %r91, 2;
$L__BB0_21:
	and.b32  	%r72, %r52, 1;
	setp.eq.b32 	%p17, %r72, 1;
	not.pred 	%p18, %p17;
	@%p18 bra 	$L__BB0_23;
	mul.wide.u32 	%rd41, %r91, 4;
	add.s64 	%rd42, %rd3, %rd41;
	ld.global.f32 	%f179, [%rd42];
	sub.f32 	%f180, %f179, %f261;
	div.rn.f32 	%f181, %f180, %f1;
	fma.rn.f32 	%f182, %f181, 0f3BBB989D, 0f3F000000;
	cvt.sat.f32.f32 	%f183, %f182;
	mov.f32 	%f184, 0f4B400001;
	mov.f32 	%f185, 0f437C0000;
	fma.rm.f32 	%f186, %f183, %f185, %f184;
	add.f32 	%f187, %f186, 0fCB40007F;
	neg.f32 	%f188, %f187;
	fma.rn.f32 	%f189, %f181, 0f3FB8AA3B, %f188;
	fma.rn.f32 	%f190, %f181, 0f32A57060, %f189;
	mov.b32 	%r73, %f186;
	shl.b32 	%r74, %r73, 23;
	mov.b32 	%f191, %r74;
	ex2.approx.ftz.f32 	%f192, %f190;
	mul.f32 	%f193, %f192, %f191;
	add.s32 	%r75, %r91, %r2;
	mul.wide.s32 	%rd43, %r75, 4;
	add.s64 	%rd44, %rd1, %rd43;
	st.global.f32 	[%rd44], %f193;
	add.f32 	%f267, %f267, %f193;
$L__BB0_23:
	setp.lt.s32 	%p19, %r52, 1;
	@%p19 bra 	$L__BB0_36;
	and.b32  	%r24, %r52, 15;
	setp.lt.u32 	%p20, %r52, 16;
	mov.b32 	%r97, 0;
	@%p20 bra 	$L__BB0_27;
	and.b32  	%r97, %r52, 2147483632;
	neg.s32 	%r96, %r97;
	add.s64 	%rd12, %rd1, 32;
	mov.u32 	%r95, %r2;
$L__BB0_26:
	.pragma "nounroll";
	mul.wide.s32 	%rd45, %r95, 4;
	add.s64 	%rd46, %rd12, %rd45;
	ld.global.f32 	%f194, [%rd46+-32];
	div.rn.f32 	%f195, %f194, %f267;
	st.global.f32 	[%rd46+-32], %f195;
	ld.global.f32 	%f196, [%rd46+-28];
	div.rn.f32 	%f197, %f196, %f267;
	st.global.f32 	[%rd46+-28], %f197;
	ld.global.f32 	%f198, [%rd46+-24];
	div.rn.f32 	%f199, %f198, %f267;
	st.global.f32 	[%rd46+-24], %f199;
	ld.global.f32 	%f200, [%rd46+-20];
	div.rn.f32 	%f201, %f200, %f267;
	st.global.f32 	[%rd46+-20], %f201;
	ld.global.f32 	%f202, [%rd46+-16];
	div.rn.f32 	%f203, %f202, %f267;
	st.global.f32 	[%rd46+-16], %f203;
	ld.global.f32 	%f204, [%rd46+-12];
	div.rn.f32 	%f205, %f204, %f267;
	st.global.f32 	[%rd46+-12], %f205;
	ld.global.f32 	%f206, [%rd46+-8];
	div.rn.f32 	%f207, %f206, %f267;
	st.global.f32 	[%rd46+-8], %f207;
	ld.global.f32 	%f208, [%rd46+-4];
	div.rn.f32 	%f209, %f208, %f267;
	st.global.f32 	[%rd46+-4], %f209;
	ld.global.f32 	%f210, [%rd46];
	div.rn.f32 	%f211, %f210, %f267;
	st.global.f32 	[%rd46], %f211;
	ld.global.f32 	%f212, [%rd46+4];
	div.rn.f32 	%f213, %f212, %f267;
	st.global.f32 	[%rd46+4], %f213;
	ld.global.f32 	%f214, [%rd46+8];
	div.rn.f32 	%f215, %f214, %f267;
	st.global.f32 	[%rd46+8], %f215;
	ld.global.f32 	%f216, [%rd46+12];
	div.rn.f32 	%f217, %f216, %f267;
	st.global.f32 	[%rd46+12], %f217;
	ld.global.f32 	%f218, [%rd46+16];
	div.rn.f32 	%f219, %f218, %f267;
	st.global.f32 	[%rd46+16], %f219;
	ld.global.f32 	%f220, [%rd46+20];
	div.rn.f32 	%f221, %f220, %f267;
	st.global.f32 	[%rd46+20], %f221;
	ld.global.f32 	%f222, [%rd46+24];
	div.rn.f32 	%f223, %f222, %f267;
	st.global.f32 	[%rd46+24], %f223;
	ld.global.f32 	%f224, [%rd46+28];
	div.rn.f32 	%f225, %f224, %f267;
	st.global.f32 	[%rd46+28], %f225;
	add.s32 	%r96, %r96, 16;
	add.s32 	%r95, %r95, 16;
	setp.ne.s32 	%p21, %r96, 0;
	@%p21 bra 	$L__BB0_26;
$L__BB0_27:
	setp.eq.s32 	%p22, %r24, 0;
	@%p22 bra 	$L__BB0_36;
	and.b32  	%r36, %r52, 7;
	setp.lt.u32 	%p23, %r24, 8;
	@%p23 bra 	$L__BB0_30;
	add.s32 	%r77, %r97, %r2;
	mul.wide.s32 	%rd47, %r77, 4;
	add.s64 	%rd48, %rd1, %rd47;
	ld.global.f32 	%f226, [%rd48];
	div.rn.f32 	%f227, %f226, %f267;
	st.global.f32 	[%rd48], %f227;
	ld.global.f32 	%f228, [%rd48+4];
	div.rn.f32 	%f229, %f228, %f267;
	st.global.f32 	[%rd48+4], %f229;
	ld.global.f32 	%f230, [%rd48+8];
	div.rn.f32 	%f231, %f230, %f267;
	st.global.f32 	[%rd48+8], %f231;
	ld.global.f32 	%f232, [%rd48+12];
	div.rn.f32 	%f233, %f232, %f267;
	st.global.f32 	[%rd48+12], %f233;
	ld.global.f32 	%f234, [%rd48+16];
	div.rn.f32 	%f235, %f234, %f267;
	st.global.f32 	[%rd48+16], %f235;
	ld.global.f32 	%f236, [%rd48+20];
	div.rn.f32 	%f237, %f236, %f267;
	st.global.f32 	[%rd48+20], %f237;
	ld.global.f32 	%f238, [%rd48+24];
	div.rn.f32 	%f239, %f238, %f267;
	st.global.f32 	[%rd48+24], %f239;
	ld.global.f32 	%f240, [%rd48+28];
	div.rn.f32 	%f241, %f240, %f267;
	st.global.f32 	[%rd48+28], %f241;
	add.s32 	%r97, %r97, 8;
$L__BB0_30:
	setp.eq.s32 	%p24, %r36, 0;
	@%p24 bra 	$L__BB0_36;
	and.b32  	%r39, %r52, 3;
	setp.lt.u32 	%p25, %r36, 4;
	@%p25 bra 	$L__BB0_33;
	add.s32 	%r78, %r97, %r2;
	mul.wide.s32 	%rd49, %r78, 4;
	add.s64 	%rd50, %rd1, %rd49;
	ld.global.f32 	%f242, [%rd50];
	div.rn.f32 	%f243, %f242, %f267;
	st.global.f32 	[%rd50], %f243;
	ld.global.f32 	%f244, [%rd50+4];
	div.rn.f32 	%f245, %f244, %f267;
	st.global.f32 	[%rd50+4], %f245;
	ld.global.f32 	%f246, [%rd50+8];
	div.rn.f32 	%f247, %f246, %f267;
	st.global.f32 	[%rd50+8], %f247;
	ld.global.f32 	%f248, [%rd50+12];
	div.rn.f32 	%f249, %f248, %f267;
	st.global.f32 	[%rd50+12], %f249;
	add.s32 	%r97, %r97, 4;
$L__BB0_33:
	setp.eq.s32 	%p26, %r39, 0;
	@%p26 bra 	$L__BB0_36;
	add.s32 	%r101, %r97, %r2;
	neg.s32 	%r100, %r39;
$L__BB0_35:
	.pragma "nounroll";
	mul.wide.s32 	%rd51, %r101, 4;
	add.s64 	%rd52, %rd1, %rd51;
	ld.global.f32 	%f250, [%rd52];
	div.rn.f32 	%f251, %f250, %f267;
	st.global.f32 	[%rd52], %f251;
	add.s32 	%r101, %r101, 1;
	add.s32 	%r100, %r100, 1;
	setp.ne.s32 	%p27, %r100, 0;
	@%p27 bra 	$L__BB0_35;
$L__BB0_36:
	setp.lt.s32 	%p28, %r52, 1;
	cvta.to.global.u64 	%rd53, %rd18;
	mul.wide.s32 	%rd54, %r1, 8;
	add.s64 	%rd55, %rd53, %rd54;
	ld.global.u64 	%rd56, [%rd55];
	mad.lo.s64 	%rd57, %rd56, 1103515245, 12345;
	and.b64  	%rd58, %rd57, 2147483647;
	cvt.u32.u64 	%r79, %rd58;
	mul.hi.u32 	%r80, %r79, 1125899907;
	shr.u32 	%r81, %r80, 18;
	mul.lo.s32 	%r82, %r81, 1000000;
	sub.s32 	%r83, %r79, %r82;
	cvt.rn.f32.u32 	%f24, %r83;
	st.global.u64 	[%rd55], %rd58;
	@%p28 bra 	$L__BB0_41;
	add.s32 	%r48, %r52, -1;
	div.rn.f32 	%f25, %f24, 0f49742400;
	mov.f32 	%f269, 0f00000000;
	mov.b32 	%r102, 0;
$L__BB0_38:
	add.s32 	%r85, %r102, %r2;
	mul.wide.s32 	%rd59, %r85, 4;
	add.s64 	%rd60, %rd1, %rd59;
	ld.global.f32 	%f253, [%rd60];
	add.f32 	%f269, %f269, %f253;
	setp.ltu.f32 	%p29, %f269, %f25;
	setp.ne.s32 	%p30, %r102, %r48;
	and.pred  	%p31, %p29, %p30;
	@%p31 bra 	$L__BB0_40;
	cvta.to.global.u64 	%rd61, %rd16;
	mul.wide.s32 	%rd62, %r1, 4;
	add.s64 	%rd63, %rd61, %rd62;
	st.global.u32 	[%rd63], %r102;
	bra.uni 	$L__BB0_41;
$L__BB0_40:
	add.s32 	%r102, %r102, 1;
	setp.ne.s32 	%p32, %r102, %r52;
	@%p32 bra 	$L__BB0_38;
$L__BB0_41:
	ret;

}


// ===== COMPILED SASS (sm_100) =====

	.target	sm_100

	.elftype	@"ET_EXEC"


//--------------------- .note.nv.tkinfo           --------------------------
	.section	.note.nv.tkinfo,"",@"SHT_NOTE"
	.sectionflags	@"SHF_NOTE_NV_TKINFO"
	.tkinfo
        /*0018*/ 	.word	0x00000002
        /*0030*/ 	.string	""
        /*0030*/ 	.string	"ptxas"
        /*0030*/ 	.string	"Cuda compilation tools, release 13.0, V13.0.88"
        /*0030*/ 	.string	"Build cuda_13.0.r13.0/compiler.36424714_0"
        /*0030*/ 	.string	"-arch sm_100 -m 64 "



//--------------------- .note.nv.cuinfo           --------------------------
	.section	.note.nv.cuinfo,"",@"SHT_NOTE"
	.sectionflags	@"SHF_NOTE_NV_CUINFO"
        /*0018*/ 	.short	0x0002
        /*001a*/ 	.short	0x0064
        /*001c*/ 	.short	0x0082
	.zero		2


//--------------------- .nv.info                  --------------------------
	.section	.nv.info,"",@"SHT_CUDA_INFO"
	.align	4


	//----- nvinfo : EIATTR_REGCOUNT
	.align		4
        /*0000*/ 	.byte	0x04, 0x2f
        /*0002*/ 	.short	(.L_10 - .L_9)
	.align		4
.L_9:
        /*0004*/ 	.word	index@(fused_sampling_kernel)
        /*0008*/ 	.word	0x0000001c


	//----- nvinfo : EIATTR_FRAME_SIZE
	.align		4
.L_10:
        /*000c*/ 	.byte	0x04, 0x11
        /*000e*/ 	.short	(.L_12 - .L_11)
	.align		4
.L_11:
        /*0010*/ 	.word	index@($__internal_0_$__cuda_sm3x_div_rn_noftz_f32_slowpath)
        /*0014*/ 	.word	0x00000000


	//----- nvinfo : EIATTR_FRAME_SIZE
	.align		4
.L_12:
        /*0018*/ 	.byte	0x04, 0x11
        /*001a*/ 	.short	(.L_14 - .L_13)
	.align		4
.L_13:
        /*001c*/ 	.word	index@(fused_sampling_kernel)
        /*0020*/ 	.word	0x00000000


	//----- nvinfo : EIATTR_MIN_STACK_SIZE
	.align		4
.L_14:
        /*0024*/ 	.byte	0x04, 0x12
        /*0026*/ 	.short	(.L_16 - .L_15)
	.align		4
.L_15:
        /*0028*/ 	.word	index@(fused_sampling_kernel)
        /*002c*/ 	.word	0x00000000
.L_16:


//--------------------- .nv.compat                --------------------------
	.section	.nv.compat,"",@"SHT_CUDA_COMPAT_INFO"
	.align	4
        /*0000*/ 	.byte	0x02, 0x09, 0x00, 0x00, 0x02, 0x02, 0x01, 0x00, 0x02, 0x05, 0x05, 0x00, 0x03, 0x07, 0x01, 0x01
        /*0010*/ 	.byte	0x02, 0x03, 0x00, 0x00, 0x02, 0x06, 0x01, 0x00, 0x04, 0x0b, 0x08, 0x00, 0x01, 0x00, 0x00, 0x00
        /*0020*/ 	.byte	0x00, 0x00, 0x00, 0x00


//--------------------- .nv.info.fused_sampling_kernel --------------------------
	.section	.nv.info.fused_sampling_kernel,"",@"SHT_CUDA_INFO"
	.sectionflags	@""
	.align	4


	//----- nvinfo : EIATTR_CUDA_API_VERSION
	.align		4
        /*0000*/ 	.byte	0x04, 0x37
        /*0002*/ 	.short	(.L_18 - .L_17)
.L_17:
        /*0004*/ 	.word	0x00000082


	//----- nvinfo : EIATTR_KPARAM_INFO
	.align		4
.L_18:
        /*0008*/ 	.byte	0x04, 0x17
        /*000a*/ 	.short	(.L_20 - .L_19)
.L_19:
        /*000c*/ 	.word	0x00000000
        /*0010*/ 	.short	0x0007
        /*0012*/ 	.short	0x0030
        /*0014*/ 	.byte	0x00, 0xf5, 0x21, 0x00


	//----- nvinfo : EIATTR_KPARAM_INFO
	.align		4
.L_20:
        /*0018*/ 	.byte	0x04, 0x17
        /*001a*/ 	.short	(.L_22 - .L_21)
.L_21:
        /*001c*/ 	.word	0x00000000
        /*0020*/ 	.short	0x0006
        /*0022*/ 	.short	0x002c
        /*0024*/ 	.byte	0x00, 0xf0, 0x11, 0x00


	//----- nvinfo : EIATTR_KPARAM_INFO
	.align		4
.L_22:
        /*0028*/ 	.byte	0x04, 0x17
        /*002a*/ 	.short	(.L_24 - .L_23)
.L_23:
        /*002c*/ 	.word	0x00000000
        /*0030*/ 	.short	0x0005
        /*0032*/ 	.short	0x0028
        /*0034*/ 	.byte	0x00, 0xf0, 0x11, 0x00


	//----- nvinfo : EIATTR_KPARAM_INFO
	.align		4
.L_24:
        /*0038*/ 	.byte	0x04, 0x17
        /*003a*/ 	.short	(.L_26 - .L_25)
.L_25:
        /*003c*/ 	.word	0x00000000
        /*0040*/ 	.short	0x0004
        /*0042*/ 	.short	0x0020
        /*0044*/ 	.byte	0x00, 0xf5, 0x21, 0x00


	//----- nvinfo : EIATTR_KPARAM_INFO
	.align		4
.L_26:
        /*0048*/ 	.byte	0x04, 0x17
        /*004a*/ 	.short	(.L_28 - .L_27)
.L_27:
        /*004c*/ 	.word	0x00000000
        /*0050*/ 	.short	0x0003
        /*0052*/ 	.short	0x0018
        /*0054*/ 	.byte	0x00, 0xf5, 0x21, 0x00


	//----- nvinfo : EIATTR_KPARAM_INFO
	.align		4
.L_28:
        /*0058*/ 	.byte	0x04, 0x17
        /*005a*/ 	.short	(.L_30 - .L_29)
.L_29:
        /*005c*/ 	.word	0x00000000
        /*0060*/ 	.short	0x0002
        /*0062*/ 	.short	0x0010
        /*0064*/ 	.byte	0x00, 0xf5, 0x21, 0x00


	//----- nvinfo : EIATTR_KPARAM_INFO
	.align		4
.L_30:
        /*0068*/ 	.byte	0x04, 0x17
        /*006a*/ 	.short	(.L_32 - .L_31)
.L_31:
        /*006c*/ 	.word	0x00000000
        /*0070*/ 	.short	0x0001
        /*0072*/ 	.short	0x0008
        /*0074*/ 	.byte	0x00, 0xf5, 0x21, 0x00


	//----- nvinfo : EIATTR_KPARAM_INFO
	.align		4
.L_32:
        /*0078*/ 	.byte	0x04, 0x17
        /*007a*/ 	.short	(.L_34 - .L_33)
.L_33:
        /*007c*/ 	.word	0x00000000
        /*0080*/ 	.short	0x0000
        /*0082*/ 	.short	0x0000
        /*0084*/ 	.byte	0x00, 0xf5, 0x21, 0x00


	//----- nvinfo : EIATTR_SPARSE_MMA_MASK
	.align		4
.L_34:
        /*0088*/ 	.byte	0x03, 0x50
        /*008a*/ 	.short	0x0000


	//----- nvinfo : EIATTR_MAXREG_COUNT
	.align		4
        /*008c*/ 	.byte	0x03, 0x1b
        /*008e*/ 	.short	0x00ff


	//----- nvinfo : EIATTR_MERCURY_ISA_VERSION
	.align		4
        /*0090*/ 	.byte	0x03, 0x5f
        /*0092*/ 	.short	0x0101


	//----- nvinfo : EIATTR_VRC_CTA_INIT_COUNT
	.align		4
        /*0094*/ 	.byte	0x02, 0x4a
	.zero		1
	.zero		1


	//----- nvinfo : EIATTR_EXIT_INSTR_OFFSETS
	.align		4
        /*0098*/ 	.byte	0x04, 0x1c
        /*009a*/ 	.short	(.L_36 - .L_35)


	//   ....[0]....
.L_35:
        /*009c*/ 	.word	0x00000070


	//   ....[1]....
        /*00a0*/ 	.word	0x000037d0


	//   ....[2]....
        /*00a4*/ 	.word	0x00003a00


	//   ....[3]....
        /*00a8*/ 	.word	0x00003a50


	//----- nvinfo : EIATTR_CRS_STACK_SIZE
	.align		4
.L_36:
        /*00ac*/ 	.byte	0x04, 0x1e
        /*00ae*/ 	.short	(.L_38 - .L_37)
.L_37:
        /*00b0*/ 	.word	0x00000000


	//----- nvinfo : EIATTR_CBANK_PARAM_SIZE
	.align		4
.L_38:
        /*00b4*/ 	.byte	0x03, 0x19
        /*00b6*/ 	.short	0x0038


	//----- nvinfo : EIATTR_PARAM_CBANK
	.align		4
        /*00b8*/ 	.byte	0x04, 0x0a
        /*00ba*/ 	.short	(.L_40 - .L_39)
	.align		4
.L_39:
        /*00bc*/ 	.word	index@(.nv.constant0.fused_sampling_kernel)
        /*00c0*/ 	.short	0x0380
        /*00c2*/ 	.short	0x0038


	//----- nvinfo : EIATTR_SW_WAR
	.align		4
.L_40:
        /*00c4*/ 	.byte	0x04, 0x36
        /*00c6*/ 	.short	(.L_42 - .L_41)
.L_41:
        /*00c8*/ 	.word	0x00000008
.L_42:


//--------------------- .nv.callgraph             --------------------------
	.section	.nv.callgraph,"",@"SHT_CUDA_CALLGRAPH"
	.align	4
	.sectionentsize	8
	.align		4
        /*0000*/ 	.word	0x00000000
	.align		4
        /*0004*/ 	.word	0xffffffff
	.align		4
        /*0008*/ 	.word	0x00000000
	.align		4
        /*000c*/ 	.word	0xfffffffe
	.align		4
        /*0010*/ 	.word	0x00000000
	.align		4
        /*0014*/ 	.word	0xfffffffd
	.align		4
        /*0018*/ 	.word	0x00000000
	.align		4
        /*001c*/ 	.word	0xfffffffc


//--------------------- .nv.constant4             --------------------------
	.section	.nv.constant4,"a",@progbits
	.align	8
	.align		8
.nv.constant4:
        /*0000*/ 	.dword	precalc_xorwow_matrix
	.align		8
        /*0008*/ 	.dword	precalc_xorwow_offset_matrix
	.align		8
        /*0010*/ 	.dword	mrg32k3aM1
	.align		8
        /*0018*/ 	.dword	mrg32k3aM2
	.align		8
        /*0020*/ 	.dword	mrg32k3aM1SubSeq
	.align		8
        /*0028*/ 	.dword	mrg32k3aM2SubSeq
	.align		8
        /*0030*/ 	.dword	mrg32k3aM1Seq
	.align		8
        /*0038*/ 	.dword	mrg32k3aM2Seq


//--------------------- .nv.constant3             --------------------------
	.section	.nv.constant3,"a",@progbits
	.align	8
.nv.constant3:
	.type		__cr_lgamma_table,@object
	.size		__cr_lgamma_table,(.L_8 - __cr_lgamma_table)
__cr_lgamma_table:
        /*0000*/ 	.byte	0x00, 0x00, 0x00, 0x00, 0x00, 0x00, 0x00, 0x00, 0x00, 0x00, 0x00, 0x00, 0x00, 0x00, 0x00, 0x00
        /*0010*/ 	.byte	0xef, 0x39, 0xfa, 0xfe, 0x42, 0x2e, 0xe6, 0x3f, 0x02, 0x20, 0x2a, 0xfa, 0x0b, 0xab, 0xfc, 0x3f
        /*0020*/ 	.byte	0xf9, 0x2c, 0x92, 0x7c, 0xa7, 0x6c, 0x09, 0x40, 0xc9, 0x79, 0x44, 0x3c, 0x64, 0x26, 0x13, 0x40
        /*0030*/ 	.byte	0xca, 0x01, 0xcf, 0x3a, 0x27, 0x51, 0x1a, 0x40, 0x30, 0xcc, 0x2d, 0xf3, 0xe1, 0x0c, 0x21, 0x40
        /*0040*/ 	.byte	0x0d, 0xb7, 0xfc, 0x82, 0x8e, 0x35, 0x25, 0x40
.L_8:


//--------------------- .text.fused_sampling_kernel --------------------------
	.section	.text.fused_sampling_kernel,"ax",@progbits
	.align	128
        .global         fused_sampling_kernel
        .type           fused_sampling_kernel,@function
        .size           fused_sampling_kernel,(.L_x_105 - fused_sampling_kernel)
        .other          fused_sampling_kernel,@"STO_CUDA_ENTRY STV_DEFAULT"
fused_sampling_kernel:
.text.fused_sampling_kernel:
[----:B------:R-:W-:Y:S01]  /*0000*/  LDC R1, c[0x0][0x37c] ;  /* 0x0000df00ff017b82 */ /* 0x000fe20000000800 */
[----:B------:R-:W0:Y:S07]  /*0010*/  S2R R3, SR_TID.X ;  /* 0x0000000000037919 */ /* 0x000e2e0000002100 */
[----:B------:R-:W0:Y:S08]  /*0020*/  S2UR UR4, SR_CTAID.X ;  /* 0x00000000000479c3 */ /* 0x000e300000002500 */
[----:B------:R-:W0:Y:S08]  /*0030*/  LDC R4, c[0x0][0x360] ;  /* 0x0000d800ff047b82 */ /* 0x000e300000000800 */
[----:B------:R-:W1:Y:S01]  /*0040*/  LDC R5, c[0x0][0x3a8] ;  /* 0x0000ea00ff057b82 */ /* 0x000e620000000800 */
[----:B0-----:R-:W-:-:S05]  /*0050*/  IMAD R4, R4, UR4, R3 ;  /* 0x0000000404047c24 */ /* 0x001fca000f8e0203 */
[----:B-1----:R-:W-:-:S13]  /*0060*/  ISETP.GE.AND P0, PT, R4, R5, PT ;  /* 0x000000050400720c */ /* 0x002fda0003f06270 */
[----:B------:R-:W-:Y:S05]  /*0070*/  @P0 EXIT ;  /* 0x000000000000094d */ /* 0x000fea0003800000 */
[----:B------:R-:W0:Y:S01]  /*0080*/  LDC.64 R2, c[0x0][0x398] ;  /* 0x0000e600ff027b82 */ /* 0x000e220000000a00 */
[----:B------:R-:W1:Y:S01]  /*0090*/  LDCU.64 UR10, c[0x0][0x358] ;  /* 0x00006b00ff0a77ac */ /* 0x000e620008000a00 */
[----:B------:R-:W-:Y:S01]  /*00a0*/  ISETP.GT.AND P0, PT, R5, 0x1, PT ;  /* 0x000000010500780c */ /* 0x000fe20003f04270 */
[----:B------:R-:W2:Y:S03]  /*00b0*/  LDCU UR5, c[0x0][0x3ac] ;  /* 0x00007580ff0577ac */ /* 0x000ea60008000800 */
[----:B------:R-:W-:Y:S01]  /*00c0*/  SEL R5, R4, RZ, P0 ;  /* 0x000000ff04057207 */ /* 0x000fe20000000000 */
[----:B------:R-:W3:Y:S04]  /*00d0*/  LDCU.64 UR8, c[0x0][0x380] ;  /* 0x00007000ff0877ac */ /* 0x000ee80008000a00 */
[----:B0-----:R-:W-:-:S06]  /*00e0*/  IMAD.WIDE R2, R5, 0x4, R2 ;  /* 0x0000000405027825 */ /* 0x001fcc00078e0202 */
[----:B-1----:R0:W5:Y:S01]  /*00f0*/  LDG.E R3, desc[UR10][R2.64] ;  /* 0x0000000a02037981 */ /* 0x002162000c1e1900 */
[----:B--2---:R-:W-:Y:S01]  /*0100*/  IMAD R5, R4, UR5, RZ ;  /* 0x0000000504057c24 */ /* 0x004fe2000f8e02ff */
[----:B------:R-:W-:Y:S01]  /*0110*/  UISETP.GE.AND UP0, UPT, UR5, 0x1, UPT ;  /* 0x000000010500788c */ /* 0x000fe2000bf06270 */
[----:B------:R-:W-:Y:S02]  /*0120*/  MOV R6, 0xff7fffff ;  /* 0xff7fffff00067802 */ /* 0x000fe40000000f00 */
[----:B------:R-:W-:-:S03]  /*0130*/  IMAD.WIDE R8, R5, 0x4, RZ ;  /* 0x0000000405087825 */ /* 0x000fc600078e02ff */
[----:B---3--:R-:W-:-:S04]  /*0140*/  IADD3 R12, P0, PT, R8, UR8, RZ ;  /* 0x00000008080c7c10 */ /* 0x008fc8000ff1e0ff */
[----:B------:R-:W-:Y:S01]  /*0150*/  IADD3.X R13, PT, PT, R9, UR9, RZ, P0, !PT ;  /* 0x00000009090d7c10 */ /* 0x000fe200087fe4ff */
[----:B0-----:R-:W-:Y:S08]  /*0160*/  BRA.U !UP0, `(.L_x_0) ;  /* 0x0000000508607547 */ /* 0x001ff0000b800000 */
[----:B------:R-:W-:Y:S01]  /*0170*/  UISETP.GE.U32.AND UP2, UPT, UR5, 0x10, UPT ;  /* 0x000000100500788c */ /* 0x000fe2000bf46070 */
[----:B------:R-:W-:Y:S01]  /*0180*/  HFMA2 R7, -RZ, RZ, 0, 0 ;  /* 0x00000000ff077431 */ /* 0x000fe200000001ff */
[----:B------:R-:W-:Y:S01]  /*0190*/  ULOP3.LUT UR4, UR5, 0xf, URZ, 0xc0, !UPT ;  /* 0x0000000f05047892 */ /* 0x000fe2000f8ec0ff */
[----:B------:R-:W-:-:S03]  /*01a0*/  MOV R6, 0xff7fffff ;  /* 0xff7fffff00067802 */ /* 0x000fc60000000f00 */
[----:B------:R-:W-:-:S03]  /*01b0*/  UISETP.NE.AND UP1, UPT, UR4, URZ, UPT ;  /* 0x000000ff0400728c */ /* 0x000fc6000bf25270 */
[----:B------:R-:W-:Y:S08]  /*01c0*/  BRA.U !UP2, `(.L_x_1) ;  /* 0x000000010a947547 */ /* 0x000ff0000b800000 */
[----:B------:R-:W-:Y:S01]  /*01d0*/  ULOP3.LUT UR6, UR5, 0x7ffffff0, URZ, 0xc0, !UPT ;  /* 0x7ffffff005067892 */ /* 0x000fe2000f8ec0ff */
[----:B------:R-:W-:Y:S02]  /*01e0*/  IADD3 R2, P0, PT, R12, 0x20, RZ ;  /* 0x000000200c027810 */ /* 0x000fe40007f1e0ff */
[----:B------:R-:W-:Y:S01]  /*01f0*/  MOV R6, 0xff7fffff ;  /* 0xff7fffff00067802 */ /* 0x000fe20000000f00 */
[----:B------:R-:W-:Y:S01]  /*0200*/  UIADD3 UR7, UPT, UPT, -UR6, URZ, URZ ;  /* 0x000000ff06077290 */ /* 0x000fe2000fffe1ff */
[----:B------:R-:W-:Y:S02]  /*0210*/  IADD3.X R15, PT, PT, RZ, R13, RZ, P0, !PT ;  /* 0x0000000dff0f7210 */ /* 0x000fe400007fe4ff */
[----:B------:R-:W-:-:S09]  /*0220*/  MOV R7, UR6 ;  /* 0x0000000600077c02 */ /* 0x000fd20008000f00 */
.L_x_2:
[----:B------:R-:W-:Y:S02]  /*0230*/  MOV R10, R2 ;  /* 0x00000002000a7202 */ /* 0x000fe40000000f00 */
[----:B------:R-:W-:-:S05]  /*0240*/  MOV R11, R15 ;  /* 0x0000000f000b7202 */ /* 0x000fca0000000f00 */
[----:B------:R-:W2:Y:S04]  /*0250*/  LDG.E R21, desc[UR10][R10.64+-0x20] ;  /* 0xffffe00a0a157981 */ /* 0x000ea8000c1e1900 */
[----:B------:R-:W2:Y:S04]  /*0260*/  LDG.E R16, desc[UR10][R10.64+-0x1c] ;  /* 0xffffe40a0a107981 */ /* 0x000ea8000c1e1900 */
[----:B------:R-:W3:Y:S04]  /*0270*/  LDG.E R23, desc[UR10][R10.64+-0x18] ;  /* 0xffffe80a0a177981 */ /* 0x000ee8000c1e1900 */
[----:B------:R-:W3:Y:S04]  /*0280*/  LDG.E R18, desc[UR10][R10.64+-0x14] ;  /* 0xffffec0a0a127981 */ /* 0x000ee8000c1e1900 */
[----:B------:R-:W4:Y:S04]  /*0290*/  LDG.E R25, desc[UR10][R10.64+-0x10] ;  /* 0xfffff00a0a197981 */ /* 0x000f28000c1e1900 */
[----:B------:R-:W4:Y:S04]  /*02a0*/  LDG.E R20, desc[UR10][R10.64+-0xc] ;  /* 0xfffff40a0a147981 */ /* 0x000f28000c1e1900 */
[----:B------:R-:W4:Y:S04]  /*02b0*/  LDG.E R14, desc[UR10][R10.64+-0x8] ;  /* 0xfffff80a0a0e7981 */ /* 0x000f28000c1e1900 */
[----:B------:R-:W4:Y:S04]  /*02c0*/  LDG.E R19, desc[UR10][R10.64+-0x4] ;  /* 0xfffffc0a0a137981 */ /* 0x000f28000c1e1900 */
[----:B------:R-:W4:Y:S04]  /*02d0*/  LDG.E R17, desc[UR10][R10.64] ;  /* 0x0000000a0a117981 */ /* 0x000f28000c1e1900 */
[----:B------:R-:W4:Y:S04]  /*02e0*/  LDG.E R2, desc[UR10][R10.64+0x4] ;  /* 0x0000040a0a027981 */ /* 0x000f28000c1e1900 */
[----:B------:R-:W4:Y:S04]  /*02f0*/  LDG.E R15, desc[UR10][R10.64+0x8] ;  /* 0x0000080a0a0f7981 */ /* 0x000f28000c1e1900 */
[----:B------:R-:W4:Y:S01]  /*0300*/  LDG.E R0, desc[UR10][R10.64+0xc] ;  /* 0x00000c0a0a007981 */ /* 0x000f22000c1e1900 */
[----:B--2---:R-:W-:-:S03]  /*0310*/  FMNMX3 R16, R6, R21, R16, !PT ;  /* 0x0000001506107276 */ /* 0x004fc60007800010 */
[----:B------:R-:W2:Y:S04]  /*0320*/  LDG.E R21, desc[UR10][R10.64+0x10] ;  /* 0x0000100a0a157981 */ /* 0x000ea8000c1e1900 */
[----:B------:R-:W2:Y:S01]  /*0330*/  LDG.E R6, desc[UR10][R10.64+0x14] ;  /* 0x0000140a0a067981 */ /* 0x000ea2000c1e1900 */
[----:B---3--:R-:W-:-:S03]  /*0340*/  FMNMX3 R18, R16, R23, R18, !PT ;  /* 0x0000001710127276 */ /* 0x008fc60007800012 */
[----:B------:R-:W3:Y:S04]  /*0350*/  LDG.E R16, desc[UR10][R10.64+0x18] ;  /* 0x0000180a0a107981 */ /* 0x000ee8000c1e1900 */
[----:B------:R-:W3:Y:S01]  /*0360*/  LDG.E R23, desc[UR10][R10.64+0x1c] ;  /* 0x00001c0a0a177981 */ /* 0x000ee2000c1e1900 */
[----:B------:R-:W-:Y:S01]  /*0370*/  UIADD3 UR7, UPT, UPT, UR7, 0x10, URZ ;  /* 0x0000001007077890 */ /* 0x000fe2000fffe0ff */
[----:B----4-:R-:W-:-:S03]  /*0380*/  FMNMX3 R18, R18, R25, R20, !PT ;  /* 0x0000001912127276 */ /* 0x010fc60007800014 */
[----:B------:R-:W-:Y:S01]  /*0390*/  UISETP.NE.AND UP2, UPT, UR7, URZ, UPT ;  /* 0x000000ff0700728c */ /* 0x000fe2000bf45270 */
[----:B------:R-:W-:-:S04]  /*03a0*/  FMNMX3 R14, R18, R14, R19, !PT ;  /* 0x0000000e120e7276 */ /* 0x000fc80007800013 */
[----:B------:R-:W-:-:S04]  /*03b0*/  FMNMX3 R2, R14, R17, R2, !PT ;  /* 0x000000110e027276 */ /* 0x000fc80007800002 */
[----:B------:R-:W-:Y:S02]  /*03c0*/  FMNMX3 R0, R2, R15, R0, !PT ;  /* 0x0000000f02007276 */ /* 0x000fe40007800000 */
[----:B------:R-:W-:-:S04]  /*03d0*/  IADD3 R2, P0, PT, R10, 0x40, RZ ;  /* 0x000000400a027810 */ /* 0x000fc80007f1e0ff */
[----:B------:R-:W-:Y:S02]  /*03e0*/  IADD3.X R15, PT, PT, RZ, R11, RZ, P0, !PT ;  /* 0x0000000bff0f7210 */ /* 0x000fe400007fe4ff */
[----:B--2---:R-:W-:-:S04]  /*03f0*/  FMNMX3 R6, R0, R21, R6, !PT ;  /* 0x0000001500067276 */ /* 0x004fc80007800006 */
[----:B---3--:R-:W-:Y:S01]  /*0400*/  FMNMX3 R6, R6, R16, R23, !PT ;  /* 0x0000001006067276 */ /* 0x008fe20007800017 */
[----:B------:R-:W-:Y:S06]  /*0410*/  BRA.U UP2, `(.L_x_2) ;  /* 0xfffffffd02847547 */ /* 0x000fec000b83ffff */
.L_x_1:
[----:B------:R-:W-:Y:S05]  /*0420*/  BRA.U !UP1, `(.L_x_0) ;  /* 0x0000000109b07547 */ /* 0x000fea000b800000 */
[----:B------:R-:W-:Y:S02]  /*0430*/  UISETP.GE.U32.AND UP1, UPT, UR4, 0x8, UPT ;  /* 0x000000080400788c */ /* 0x000fe4000bf26070 */
[----:B------:R-:W-:-:S04]  /*0440*/  ULOP3.LUT UR6, UR5, 0x7, URZ, 0xc0, !UPT ;  /* 0x0000000705067892 */ /* 0x000fc8000f8ec0ff */
[----:B------:R-:W-:-:S03]  /*0450*/  UISETP.NE.AND UP2, UPT, UR6, URZ, UPT ;  /* 0x000000ff0600728c */ /* 0x000fc6000bf45270 */
[----:B------:R-:W-:Y:S08]  /*0460*/  BRA.U !UP1, `(.L_x_3) ;  /* 0x0000000109387547 */ /* 0x000ff0000b800000 */
[----:B------:R-:W-:-:S05]  /*0470*/  IMAD.WIDE.U32 R10, R7, 0x4, R12 ;  /* 0x00000004070a7825 */ /* 0x000fca00078e000c */
[----:B------:R-:W2:Y:S04]  /*0480*/  LDG.E R15, desc[UR10][R10.64] ;  /* 0x0000000a0a0f7981 */ /* 0x000ea8000c1e1900 */
[----:B------:R-:W2:Y:S04]  /*0490*/  LDG.E R0, desc[UR10][R10.64+0x4] ;  /* 0x0000040a0a007981 */ /* 0x000ea8000c1e1900 */
[----:B------:R-:W3:Y:S04]  /*04a0*/  LDG.E R17, desc[UR10][R10.64+0x8] ;  /* 0x0000080a0a117981 */ /* 0x000ee8000c1e1900 */
[----:B------:R-:W3:Y:S04]  /*04b0*/  LDG.E R2, desc[UR10][R10.64+0xc] ;  /* 0x00000c0a0a027981 */ /* 0x000ee8000c1e1900 */
[----:B------:R-:W4:Y:S04]  /*04c0*/  LDG.E R19, desc[UR10][R10.64+0x10] ;  /* 0x0000100a0a137981 */ /* 0x000f28000c1e1900 */
[----:B------:R-:W4:Y:S04]  /*04d0*/  LDG.E R14, desc[UR10][R10.64+0x14] ;  /* 0x0000140a0a0e7981 */ /* 0x000f28000c1e1900 */
[----:B------:R-:W4:Y:S04]  /*04e0*/  LDG.E R21, desc[UR10][R10.64+0x18] ;  /* 0x0000180a0a157981 */ /* 0x000f28000c1e1900 */
[----:B------:R-:W4:Y:S01]  /*04f0*/  LDG.E R16, desc[UR10][R10.64+0x1c] ;  /* 0x00001c0a0a107981 */ /* 0x000f22000c1e1900 */
[----:B------:R-:W-:-:S02]  /*0500*/  IADD3 R7, PT, PT, R7, 0x8, RZ ;  /* 0x0000000807077810 */ /* 0x000fc40007ffe0ff */
[----:B--2---:R-:W-:-:S04]  /*0510*/  FMNMX3 R0, R6, R15, R0, !PT ;  /* 0x0000000f06007276 */ /* 0x004fc80007800000 */
[----:B---3--:R-:W-:-:S04]  /*0520*/  FMNMX3 R0, R0, R17, R2, !PT ;  /* 0x0000001100007276 */ /* 0x008fc80007800002 */
[----:B----4-:R-:W-:-:S04]  /*0530*/  FMNMX3 R0, R0, R19, R14, !PT ;  /* 0x0000001300007276 */ /* 0x010fc8000780000e */
[----:B------:R-:W-:-:S07]  /*0540*/  FMNMX3 R6, R0, R21, R16, !PT ;  /* 0x0000001500067276 */ /* 0x000fce0007800010 */
.L_x_3:
        /* <DEDUP_REMOVED lines=9> */
[----:B------:R-:W3:Y:S01]  /*05e0*/  LDG.E R2, desc[UR10][R10.64+0xc] ;  /* 0x00000c0a0a027981 */ /* 0x000ee2000c1e1900 */
[----:B------:R-:W-:-:S02]  /*05f0*/  IADD3 R7, PT, PT, R7, 0x4, RZ ;  /* 0x0000000407077810 */ /* 0x000fc40007ffe0ff */
[----:B--2---:R-:W-:-:S04]  /*0600*/  FMNMX3 R0, R6, R15, R0, !PT ;  /* 0x0000000f06007276 */ /* 0x004fc80007800000 */
[----:B---3--:R-:W-:-:S07]  /*0610*/  FMNMX3 R6, R0, R17, R2, !PT ;  /* 0x0000001100067276 */ /* 0x008fce0007800002 */
.L_x_4:
[----:B------:R-:W-:Y:S05]  /*0620*/  BRA.U !UP2, `(.L_x_0) ;  /* 0x000000010a307547 */ /* 0x000fea000b800000 */
[----:B------:R-:W-:Y:S01]  /*0630*/  IMAD.WIDE.U32 R8, R7, 0x4, R8 ;  /* 0x0000000407087825 */ /* 0x000fe200078e0008 */
[----:B------:R-:W-:Y:S02]  /*0640*/  UIADD3 UR4, UPT, UPT, -UR4, URZ, URZ ;  /* 0x000000ff04047290 */ /* 0x000fe4000fffe1ff */
[----:B------:R-:W-:-:S04]  /*0650*/  IADD3 R0, P0, PT, R8, UR8, RZ ;  /* 0x0000000808007c10 */ /* 0x000fc8000ff1e0ff */
[----:B------:R-:W-:-:S09]  /*0660*/  IADD3.X R9, PT, PT, R9, UR9, RZ, P0, !PT ;  /* 0x0000000909097c10 */ /* 0x000fd200087fe4ff */
.L_x_5:
[----:B------:R-:W-:-:S05]  /*0670*/  MOV R8, R0 ;  /* 0x0000000000087202 */ /* 0x000fca0000000f00 */
[----:B------:R0:W2:Y:S01]  /*0680*/  LDG.E R7, desc[UR10][R8.64] ;  /* 0x0000000a08077981 */ /* 0x0000a2000c1e1900 */
[----:B------:R-:W-:Y:S01]  /*0690*/  UIADD3 UR4, UPT, UPT, UR4, 0x1, URZ ;  /* 0x0000000104047890 */ /* 0x000fe2000fffe0ff */
[----:B------:R-:W-:-:S03]  /*06a0*/  IADD3 R0, P0, PT, R0, 0x4, RZ ;  /* 0x0000000400007810 */ /* 0x000fc60007f1e0ff */
[----:B------:R-:W-:Y:S01]  /*06b0*/  UISETP.NE.AND UP1, UPT, UR4, URZ, UPT ;  /* 0x000000ff0400728c */ /* 0x000fe2000bf25270 */
[----:B0-----:R-:W-:Y:S02]  /*06c0*/  IADD3.X R9, PT, PT, RZ, R9, RZ, P0, !PT ;  /* 0x00000009ff097210 */ /* 0x001fe400007fe4ff */
[----:B--2---:R-:W-:-:S06]  /*06d0*/  FMNMX R6, R7, R6, !PT ;  /* 0x0000000607067209 */ /* 0x004fcc0007800000 */
[----:B------:R-:W-:Y:S05]  /*06e0*/  BRA.U UP1, `(.L_x_5) ;  /* 0xfffffffd01e07547 */ /* 0x000fea000b83ffff */
.L_x_0:
[----:B------:R-:W-:Y:S01]  /*06f0*/  HFMA2 R7, -RZ, RZ, 0, 0 ;  /* 0x00000000ff077431 */ /* 0x000fe200000001ff */
[----:B------:R-:W-:Y:S06]  /*0700*/  BRA.U !UP0, `(.L_x_6) ;  /* 0x0000000d08987547 */ /* 0x000fec000b800000 */
[----:B------:R-:W-:Y:S01]  /*0710*/  UISETP.GE.U32.AND UP0, UPT, UR5, 0x4, UPT ;  /* 0x000000040500788c */ /* 0x000fe2000bf06070 */
[----:B------:R-:W-:Y:S01]  /*0720*/  MOV R7, RZ ;  /* 0x000000ff00077202 */ /* 0x000fe20000000f00 */
[----:B------:R-:W-:Y:S01]  /*0730*/  ULOP3.LUT UR9, UR5, 0x3, URZ, 0xc0, !UPT ;  /* 0x0000000305097892 */ /* 0x000fe2000f8ec0ff */
[----:B------:R-:W-:-:S06]  /*0740*/  MOV R8, RZ ;  /* 0x000000ff00087202 */ /* 0x000fcc0000000f00 */
[----:B------:R-:W-:Y:S05]  /*0750*/  BRA.U !UP0, `(.L_x_7) ;  /* 0x0000000508fc7547 */ /* 0x000fea000b800000 */
[----:B------:R-:W0:Y:S01]  /*0760*/  LDCU.64 UR6, c[0x0][0x388] ;  /* 0x00007100ff0677ac */ /* 0x000e220008000a00 */
[----:B------:R-:W-:Y:S02]  /*0770*/  IADD3 R14, P0, PT, R12, 0x8, RZ ;  /* 0x000000080c0e7810 */ /* 0x000fe40007f1e0ff */
[----:B------:R-:W-:Y:S01]  /*0780*/  MOV R7, RZ ;  /* 0x000000ff00077202 */ /* 0x000fe20000000f00 */
[----:B------:R-:W-:Y:S01]  /*0790*/  ULOP3.LUT UR4, UR5, 0x7ffffffc, URZ, 0xc0, !UPT ;  /* 0x7ffffffc05047892 */ /* 0x000fe2000f8ec0ff */
[----:B------:R-:W-:Y:S02]  /*07a0*/  MOV R20, R5 ;  /* 0x0000000500147202 */ /* 0x000fe40000000f00 */
[----:B------:R-:W-:Y:S01]  /*07b0*/  IADD3.X R15, PT, PT, RZ, R13, RZ, P0, !PT ;  /* 0x0000000dff0f7210 */ /* 0x000fe200007fe4ff */
[----:B------:R-:W-:Y:S02]  /*07c0*/  UIADD3 UR8, UPT, UPT, -UR4, URZ, URZ ;  /* 0x000000ff04087290 */ /* 0x000fe4000fffe1ff */
[----:B------:R-:W-:Y:S01]  /*07d0*/  MOV R8, UR4 ;  /* 0x0000000400087c02 */ /* 0x000fe20008000f00 */
[----:B0-----:R-:W-:-:S04]  /*07e0*/  UIADD3 UR5, UP0, UPT, UR6, 0x8, URZ ;  /* 0x0000000806057890 */ /* 0x001fc8000ff1e0ff */
[----:B------:R-:W-:-:S12]  /*07f0*/  UIADD3.X UR6, UPT, UPT, URZ, UR7, URZ, UP0, !UPT ;  /* 0x00000007ff067290 */ /* 0x000fd800087fe4ff */
.L_x_16:
[----:B------:R-:W2:Y:S01]  /*0800*/  LDG.E R9, desc[UR10][R14.64+-0x8] ;  /* 0xfffff80a0e097981 */ /* 0x000ea2000c1e1900 */
[----:B0----5:R-:W0:Y:S01]  /*0810*/  MUFU.RCP R2, R3 ;  /* 0x0000000300027308 */ /* 0x021e220000001000 */
[----:B------:R-:W-:Y:S01]  /*0820*/  MOV R16, UR5 ;  /* 0x0000000500107c02 */ /* 0x000fe20008000f00 */
[----:B------:R-:W-:Y:S01]  /*0830*/  BSSY.RECONVERGENT B2, `(.L_x_8) ;  /* 0x000000e000027945 */ /* 0x000fe20003800200 */
[----:B------:R-:W-:-:S03]  /*0840*/  MOV R17, UR6 ;  /* 0x0000000600117c02 */ /* 0x000fc60008000f00 */
[----:B------:R-:W-:-:S04]  /*0850*/  IMAD.WIDE R16, R20, 0x4, R16 ;  /* 0x0000000414107825 */ /* 0x000fc800078e0210 */
[----:B0-----:R-:W-:-:S04]  /*0860*/  FFMA R11, -R3, R2, 1 ;  /* 0x3f800000030b7423 */ /* 0x001fc80000000102 */
[----:B------:R-:W-:Y:S01]  /*0870*/  FFMA R11, R2, R11, R2 ;  /* 0x0000000b020b7223 */ /* 0x000fe20000000002 */
[----:B--2---:R-:W-:-:S04]  /*0880*/  FADD R0, R9, -R6 ;  /* 0x8000000609007221 */ /* 0x004fc80000000000 */
[----:B------:R-:W0:Y:S01]  /*0890*/  FCHK P0, R0, R3 ;  /* 0x0000000300007302 */ /* 0x000e220000000000 */
[----:B------:R-:W-:-:S04]  /*08a0*/  FFMA R2, R0, R11, RZ ;  /* 0x0000000b00027223 */ /* 0x000fc800000000ff */
[----:B------:R-:W-:-:S04]  /*08b0*/  FFMA R9, -R3, R2, R0 ;  /* 0x0000000203097223 */ /* 0x000fc80000000100 */
[----:B------:R-:W-:Y:S01]  /*08c0*/  FFMA R2, R11, R9, R2 ;  /* 0x000000090b027223 */ /* 0x000fe20000000002 */
[----:B0-----:R-:W-:Y:S06]  /*08d0*/  @!P0 BRA `(.L_x_9) ;  /* 0x00000000000c8947 */ /* 0x001fec0003800000 */
[----:B------:R-:W-:-:S07]  /*08e0*/  MOV R2, 0x900 ;  /* 0x0000090000027802 */ /* 0x000fce0000000f00 */
[----:B------:R-:W-:Y:S05]  /*08f0*/  CALL.REL.NOINC `($__internal_0_$__cuda_sm3x_div_rn_noftz_f32_slowpath) ;  /* 0x0000003000587944 */ /* 0x000fea0003c00000 */
[----:B------:R-:W-:-:S07]  /*0900*/  MOV R2, R0 ;  /* 0x0000000000027202 */ /* 0x000fce0000000f00 */
.L_x_9:
[----:B------:R-:W-:Y:S05]  /*0910*/  BSYNC.RECONVERGENT B2 ;  /* 0x0000000000027941 */ /* 0x000fea0003800200 */
.L_x_8:
[----:B------:R-:W-:Y:S01]  /*0920*/  HFMA2 R9, -RZ, RZ, 0.96630859375, -0.0022525787353515625 ;  /* 0x3bbb989dff097431 */ /* 0x000fe200000001ff */
[----:B------:R-:W-:-:S04]  /*0930*/  MOV R11, 0x437c0000 ;  /* 0x437c0000000b7802 */ /* 0x000fc80000000f00 */
[----:B------:R-:W-:-:S04]  /*0940*/  FFMA.SAT R0, R2, R9, 0.5 ;  /* 0x3f00000002007423 */ /* 0x000fc80000002009 */
[----:B------:R-:W-:-:S04]  /*0950*/  FFMA.RM R0, R0, R11, 12582913 ;  /* 0x4b40000100007423 */ /* 0x000fc8000000400b */
[C---:B------:R-:W-:Y:S01]  /*0960*/  FADD R9, R0.reuse, -12583039 ;  /* 0xcb40007f00097421 */ /* 0x040fe20000000000 */
[----:B------:R-:W-:-:S03]  /*0970*/  SHF.L.U32 R0, R0, 0x17, RZ ;  /* 0x0000001700007819 */ /* 0x000fc600000006ff */
[----:B------:R-:W-:-:S04]  /*0980*/  FFMA R9, R2, 1.4426950216293334961, -R9 ;  /* 0x3fb8aa3b02097823 */ /* 0x000fc80000000809 */
[----:B------:R-:W-:-:S06]  /*0990*/  FFMA R9, R2, 1.925963033500011079e-08, R9 ;  /* 0x32a5706002097823 */ /* 0x000fcc0000000009 */
[----:B------:R-:W0:Y:S02]  /*09a0*/  MUFU.EX2 R9, R9 ;  /* 0x0000000900097308 */ /* 0x000e240000000800 */
[----:B0-----:R-:W-:-:S05]  /*09b0*/  FMUL R2, R0, R9 ;  /* 0x0000000900027220 */ /* 0x001fca0000400000 */
[----:B------:R0:W-:Y:S04]  /*09c0*/  STG.E desc[UR10][R16.64+-0x8], R2 ;  /* 0xfffff80210007986 */ /* 0x0001e8000c10190a */
[----:B------:R-:W2:Y:S01]  /*09d0*/  LDG.E R11, desc[UR10][R14.64+-0x4] ;  /* 0xfffffc0a0e0b7981 */ /* 0x000ea2000c1e1900 */
[----:B------:R-:W1:Y:S01]  /*09e0*/  MUFU.RCP R0, R3 ;  /* 0x0000000300007308 */ /* 0x000e620000001000 */
[----:B------:R-:W-:Y:S01]  /*09f0*/  BSSY.RECONVERGENT B2, `(.L_x_10) ;  /* 0x000000d000027945 */ /* 0x000fe20003800200 */
[----:B------:R-:W-:Y:S01]  /*0a00*/  FADD R7, R2, R7 ;  /* 0x0000000702077221 */ /* 0x000fe20000000000 */
[----:B-1----:R-:W-:-:S04]  /*0a10*/  FFMA R19, -R3, R0, 1 ;  /* 0x3f80000003137423 */ /* 0x002fc80000000100 */
[----:B------:R-:W-:Y:S01]  /*0a20*/  FFMA R0, R0, R19, R0 ;  /* 0x0000001300007223 */ /* 0x000fe20000000000 */
[----:B--2---:R-:W-:-:S04]  /*0a30*/  FADD R18, R11, -R6 ;  /* 0x800000060b127221 */ /* 0x004fc80000000000 */
[----:B------:R-:W1:Y:S01]  /*0a40*/  FCHK P0, R18, R3 ;  /* 0x0000000312007302 */ /* 0x000e620000000000 */
[----:B------:R-:W-:-:S04]  /*0a50*/  FFMA R10, R0, R18, RZ ;  /* 0x00000012000a7223 */ /* 0x000fc800000000ff */
[----:B------:R-:W-:-:S04]  /*0a60*/  FFMA R9, -R3, R10, R18 ;  /* 0x0000000a03097223 */ /* 0x000fc80000000112 */
[----:B------:R-:W-:Y:S01]  /*0a70*/  FFMA R0, R0, R9, R10 ;  /* 0x0000000900007223 */ /* 0x000fe2000000000a */
[----:B01----:R-:W-:Y:S06]  /*0a80*/  @!P0 BRA `(.L_x_11) ;  /* 0x00000000000c8947 */ /* 0x003fec0003800000 */
[----:B------:R-:W-:Y:S02]  /*0a90*/  MOV R0, R18 ;  /* 0x0000001200007202 */ /* 0x000fe40000000f00 */
[----:B------:R-:W-:-:S07]  /*0aa0*/  MOV R2, 0xac0 ;  /* 0x00000ac000027802 */ /* 0x000fce0000000f00 */
[----:B------:R-:W-:Y:S05]  /*0ab0*/  CALL.REL.NOINC `($__internal_0_$__cuda_sm3x_div_rn_noftz_f32_slowpath) ;  /* 0x0000002c00e87944 */ /* 0x000fea0003c00000 */
.L_x_11:
[----:B------:R-:W-:Y:S05]  /*0ac0*/  BSYNC.RECONVERGENT B2 ;  /* 0x0000000000027941 */ /* 0x000fea0003800200 */
.L_x_10:
[----:B------:R-:W-:Y:S02]  /*0ad0*/  HFMA2 R11, -RZ, RZ, 3.7421875, 0 ;  /* 0x437c0000ff0b7431 */ /* 0x000fe400000001ff */
[----:B------:R-:W-:-:S04]  /*0ae0*/  IMAD.MOV.U32 R9, RZ, RZ, 0x3bbb989d ;  /* 0x3bbb989dff097424 */ /* 0x000fc800078e00ff */
        /* <DEDUP_REMOVED lines=24> */
.L_x_13:
[----:B------:R-:W-:Y:S05]  /*0c70*/  BSYNC.RECONVERGENT B2 ;  /* 0x0000000000027941 */ /* 0x000fea0003800200 */
.L_x_12:
[----:B------:R-:W-:Y:S01]  /*0c80*/  HFMA2 R11, -RZ, RZ, 3.7421875, 0 ;  /* 0x437c0000ff0b7431 */ /* 0x000fe200000001ff */
[----:B------:R-:W-:-:S05]  /*0c90*/  MOV R9, 0x3bbb989d ;  /* 0x3bbb989d00097802 */ /* 0x000fca0000000f00 */
        /* <DEDUP_REMOVED lines=24> */
.L_x_15:
[----:B------:R-:W-:Y:S05]  /*0e20*/  BSYNC.RECONVERGENT B2 ;  /* 0x0000000000027941 */ /* 0x000fea0003800200 */
.L_x_14:
[----:B------:R-:W-:Y:S01]  /*0e30*/  HFMA2 R11, -RZ, RZ, 3.7421875, 0 ;  /* 0x437c0000ff0b7431 */ /* 0x000fe200000001ff */
[----:B------:R-:W-:Y:S01]  /*0e40*/  MOV R9, 0x3bbb989d ;  /* 0x3bbb989d00097802 */ /* 0x000fe20000000f00 */
[----:B------:R-:W-:Y:S01]  /*0e50*/  UIADD3 UR8, UPT, UPT, UR8, 0x4, URZ ;  /* 0x0000000408087890 */ /* 0x000fe2000fffe0ff */
[----:B------:R-:W-:Y:S02]  /*0e60*/  IADD3 R14, P0, PT, R14, 0x10, RZ ;  /* 0x000000100e0e7810 */ /* 0x000fe40007f1e0ff */
[----:B------:R-:W-:Y:S01]  /*0e70*/  IADD3 R20, PT, PT, R20, 0x4, RZ ;  /* 0x0000000414147810 */ /* 0x000fe20007ffe0ff */
[----:B------:R-:W-:Y:S01]  /*0e80*/  FFMA.SAT R2, R0, R9, 0.5 ;  /* 0x3f00000000027423 */ /* 0x000fe20000002009 */
[----:B------:R-:W-:Y:S01]  /*0e90*/  UISETP.NE.AND UP0, UPT, UR8, URZ, UPT ;  /* 0x000000ff0800728c */ /* 0x000fe2000bf05270 */
[----:B------:R-:W-:Y:S02]  /*0ea0*/  IADD3.X R15, PT, PT, RZ, R15, RZ, P0, !PT ;  /* 0x0000000fff0f7210 */ /* 0x000fe400007fe4ff */
[----:B------:R-:W-:-:S04]  /*0eb0*/  FFMA.RM R2, R2, R11, 12582913 ;  /* 0x4b40000102027423 */ /* 0x000fc8000000400b */
[C---:B------:R-:W-:Y:S01]  /*0ec0*/  FADD R9, R2.reuse, -12583039 ;  /* 0xcb40007f02097421 */ /* 0x040fe20000000000 */
[----:B------:R-:W-:-:S03]  /*0ed0*/  SHF.L.U32 R2, R2, 0x17, RZ ;  /* 0x0000001702027819 */ /* 0x000fc600000006ff */
[----:B------:R-:W-:-:S04]  /*0ee0*/  FFMA R9, R0, 1.4426950216293334961, -R9 ;  /* 0x3fb8aa3b00097823 */ /* 0x000fc80000000809 */
[----:B------:R-:W-:-:S06]  /*0ef0*/  FFMA R9, R0, 1.925963033500011079e-08, R9 ;  /* 0x32a5706000097823 */ /* 0x000fcc0000000009 */
[----:B------:R-:W0:Y:S02]  /*0f00*/  MUFU.EX2 R9, R9 ;  /* 0x0000000900097308 */ /* 0x000e240000000800 */
[----:B0-----:R-:W-:-:S04]  /*0f10*/  FMUL R2, R2, R9 ;  /* 0x0000000902027220 */ /* 0x001fc80000400000 */
[----:B------:R-:W-:Y:S01]  /*0f20*/  FADD R7, R7, R2 ;  /* 0x0000000207077221 */ /* 0x000fe20000000000 */
[----:B------:R0:W-:Y:S01]  /*0f30*/  STG.E desc[UR10][R16.64+0x4], R2 ;  /* 0x0000040210007986 */ /* 0x0001e2000c10190a */
[----:B------:R-:W-:Y:S05]  /*0f40*/  BRA.U UP0, `(.L_x_16) ;  /* 0xfffffff9002c7547 */ /* 0x000fea000b83ffff */
.L_x_7:
[----:B------:R-:W-:-:S09]  /*0f50*/  UISETP.NE.AND UP0, UPT, UR9, URZ, UPT ;  /* 0x000000ff0900728c */ /* 0x000fd2000bf05270 */
[----:B------:R-:W-:Y:S05]  /*0f60*/  BRA.U !UP0, `(.L_x_6) ;  /* 0x0000000508807547 */ /* 0x000fea000b800000 */
[----:B------:R-:W-:-:S09]  /*0f70*/  UISETP.NE.AND UP0, UPT, UR9, 0x1, UPT ;  /* 0x000000010900788c */ /* 0x000fd2000bf05270 */
[----:B------:R-:W-:Y:S05]  /*0f80*/  BRA.U !UP0, `(.L_x_17) ;  /* 0x0000000108ec7547 */ /* 0x000fea000b800000 */
[----:B------:R-:W-:-:S05]  /*0f90*/  IMAD.WIDE.U32 R14, R8, 0x4, R12 ;  /* 0x00000004080e7825 */ /* 0x000fca00078e000c */
[----:B------:R-:W2:Y:S01]  /*0fa0*/  LDG.E R9, desc[UR10][R14.64] ;  /* 0x0000000a0e097981 */ /* 0x000ea2000c1e1900 */
[----:B-----5:R-:W1:Y:S01]  /*0fb0*/  MUFU.RCP R0, R3 ;  /* 0x0000000300007308 */ /* 0x020e620000001000 */
[----:B------:R-:W-:Y:S01]  /*0fc0*/  BSSY.RECONVERGENT B2, `(.L_x_18) ;  /* 0x000000c000027945 */ /* 0x000fe20003800200 */
[----:B-1----:R-:W-:-:S04]  /*0fd0*/  FFMA R11, -R3, R0, 1 ;  /* 0x3f800000030b7423 */ /* 0x002fc80000000100 */
[----:B------:R-:W-:Y:S01]  /*0fe0*/  FFMA R0, R0, R11, R0 ;  /* 0x0000000b00007223 */ /* 0x000fe20000000000 */
[----:B--2---:R-:W-:-:S04]  /*0ff0*/  FADD R10, R9, -R6 ;  /* 0x80000006090a7221 */ /* 0x004fc80000000000 */
[----:B------:R-:W1:Y:S01]  /*1000*/  FCHK P0, R10, R3 ;  /* 0x000000030a007302 */ /* 0x000e620000000000 */
[----:B0-----:R-:W-:-:S04]  /*1010*/  FFMA R2, R0, R10, RZ ;  /* 0x0000000a00027223 */ /* 0x001fc800000000ff */
[----:B------:R-:W-:-:S04]  /*1020*/  FFMA R9, -R3, R2, R10 ;  /* 0x0000000203097223 */ /* 0x000fc8000000010a */
[----:B------:R-:W-:Y:S01]  /*1030*/  FFMA R0, R0, R9, R2 ;  /* 0x0000000900007223 */ /* 0x000fe20000000002 */
[----:B-1----:R-:W-:Y:S06]  /*1040*/  @!P0 BRA `(.L_x_19) ;  /* 0x00000000000c8947 */ /* 0x002fec0003800000 */
[----:B------:R-:W-:Y:S02]  /*1050*/  MOV R0, R10 ;  /* 0x0000000a00007202 */ /* 0x000fe40000000f00 */
[----:B------:R-:W-:-:S07]  /*1060*/  MOV R2, 0x1080 ;  /* 0x0000108000027802 */ /* 0x000fce0000000f00 */
[----:B------:R-:W-:Y:S05]  /*1070*/  CALL.REL.NOINC `($__internal_0_$__cuda_sm3x_div_rn_noftz_f32_slowpath) ;  /* 0x0000002800787944 */ /* 0x000fea0003c00000 */
.L_x_19:
[----:B------:R-:W-:Y:S05]  /*1080*/  BSYNC.RECONVERGENT B2 ;  /* 0x0000000000027941 */ /* 0x000fea0003800200 */
.L_x_18:
[----:B------:R-:W-:Y:S01]  /*1090*/  HFMA2 R9, -RZ, RZ, 0.96630859375, -0.0022525787353515625 ;  /* 0x3bbb989dff097431 */ /* 0x000fe200000001ff */
[----:B------:R-:W-:Y:S01]  /*10a0*/  MOV R11, 0x437c0000 ;  /* 0x437c0000000b7802 */ /* 0x000fe20000000f00 */
[----:B------:R-:W0:Y:S03]  /*10b0*/  LDC.64 R16, c[0x0][0x388] ;  /* 0x0000e200ff107b82 */ /* 0x000e260000000a00 */
[----:B------:R-:W-:-:S04]  /*10c0*/  FFMA.SAT R2, R0, R9, 0.5 ;  /* 0x3f00000000027423 */ /* 0x000fc80000002009 */
[----:B------:R-:W-:Y:S01]  /*10d0*/  FFMA.RM R2, R2, R11, 12582913 ;  /* 0x4b40000102027423 */ /* 0x000fe2000000400b */
[----:B------:R-:W-:-:S03]  /*10e0*/  IADD3 R11, PT, PT, R5, R8, RZ ;  /* 0x00000008050b7210 */ /* 0x000fc60007ffe0ff */
[C---:B------:R-:W-:Y:S01]  /*10f0*/  FADD R9, R2.reuse, -12583039 ;  /* 0xcb40007f02097421 */ /* 0x040fe20000000000 */
[----:B------:R-:W-:-:S03]  /*1100*/  SHF.L.U32 R2, R2, 0x17, RZ ;  /* 0x0000001702027819 */ /* 0x000fc600000006ff */
[----:B------:R-:W-:-:S04]  /*1110*/  FFMA R9, R0, 1.4426950216293334961, -R9 ;  /* 0x3fb8aa3b00097823 */ /* 0x000fc80000000809 */
[----:B------:R-:W-:Y:S01]  /*1120*/  FFMA R9, R0, 1.925963033500011079e-08, R9 ;  /* 0x32a5706000097823 */ /* 0x000fe20000000009 */
[----:B0-----:R-:W-:-:S05]  /*1130*/  IMAD.WIDE R16, R11, 0x4, R16 ;  /* 0x000000040b107825 */ /* 0x001fca00078e0210 */
        /* <DEDUP_REMOVED lines=18> */
.L_x_21:
[----:B------:R-:W-:Y:S05]  /*1260*/  BSYNC.RECONVERGENT B2 ;  /* 0x0000000000027941 */ /* 0x000fea0003800200 */
.L_x_20:
[----:B------:R-:W-:Y:S01]  /*1270*/  HFMA2 R9, -RZ, RZ, 0.96630859375, -0.0022525787353515625 ;  /* 0x3bbb989dff097431 */ /* 0x000fe200000001ff */
[----:B------:R-:W-:Y:S02]  /*1280*/  MOV R11, 0x437c0000 ;  /* 0x437c0000000b7802 */ /* 0x000fe40000000f00 */
[----:B------:R-:W-:Y:S02]  /*1290*/  IADD3 R8, PT, PT, R8, 0x2, RZ ;  /* 0x0000000208087810 */ /* 0x000fe40007ffe0ff */
[----:B------:R-:W-:-:S04]  /*12a0*/  FFMA.SAT R2, R0, R9, 0.5 ;  /* 0x3f00000000027423 */ /* 0x000fc80000002009 */
        /* <DEDUP_REMOVED lines=8> */
[----:B------:R1:W-:Y:S06]  /*1330*/  STG.E desc[UR10][R16.64+0x4], R2 ;  /* 0x0000040210007986 */ /* 0x0003ec000c10190a */
.L_x_17:
[----:B------:R-:W2:Y:S02]  /*1340*/  LDCU UR4, c[0x0][0x3ac] ;  /* 0x00007580ff0477ac */ /* 0x000ea40008000800 */
[----:B--2---:R-:W-:-:S04]  /*1350*/  ULOP3.LUT UR4, UR4, 0x1, URZ, 0xc0, !UPT ;  /* 0x0000000104047892 */ /* 0x004fc8000f8ec0ff */
[----:B------:R-:W-:-:S09]  /*1360*/  UISETP.NE.U32.AND UP0, UPT, UR4, 0x1, UPT ;  /* 0x000000010400788c */ /* 0x000fd2000bf05070 */
[----:B------:R-:W-:Y:S05]  /*1370*/  BRA.U UP0, `(.L_x_6) ;  /* 0x00000001007c7547 */ /* 0x000fea000b800000 */
[----:B------:R-:W-:-:S06]  /*1380*/  IMAD.WIDE.U32 R12, R8, 0x4, R12 ;  /* 0x00000004080c7825 */ /* 0x000fcc00078e000c */
[----:B------:R-:W2:Y:S01]  /*1390*/  LDG.E R13, desc[UR10][R12.64] ;  /* 0x0000000a0c0d7981 */ /* 0x000ea2000c1e1900 */
[----:B-----5:R-:W3:Y:S01]  /*13a0*/  MUFU.RCP R0, R3 ;  /* 0x0000000300007308 */ /* 0x020ee20000001000 */
[----:B------:R-:W-:Y:S01]  /*13b0*/  BSSY.RECONVERGENT B2, `(.L_x_22) ;  /* 0x000000c000027945 */ /* 0x000fe20003800200 */
[----:B---3--:R-:W-:-:S04]  /*13c0*/  FFMA R9, -R3, R0, 1 ;  /* 0x3f80000003097423 */ /* 0x008fc80000000100 */
[----:B------:R-:W-:Y:S01]  /*13d0*/  FFMA R0, R0, R9, R0 ;  /* 0x0000000900007223 */ /* 0x000fe20000000000 */
[----:B--2---:R-:W-:-:S04]  /*13e0*/  FADD R6, R13, -R6 ;  /* 0x800000060d067221 */ /* 0x004fc80000000000 */
[----:B------:R-:W2:Y:S01]  /*13f0*/  FCHK P0, R6, R3 ;  /* 0x0000000306007302 */ /* 0x000ea20000000000 */
[----:B01----:R-:W-:-:S04]  /*1400*/  FFMA R2, R0, R6, RZ ;  /* 0x0000000600027223 */ /* 0x003fc800000000ff */
[----:B------:R-:W-:-:S04]  /*1410*/  FFMA R9, -R3, R2, R6 ;  /* 0x0000000203097223 */ /* 0x000fc80000000106 */
[----:B------:R-:W-:Y:S01]  /*1420*/  FFMA R0, R0, R9, R2 ;  /* 0x0000000900007223 */ /* 0x000fe20000000002 */
[----:B--2---:R-:W-:Y:S06]  /*1430*/  @!P0 BRA `(.L_x_23) ;  /* 0x00000000000c8947 */ /* 0x004fec0003800000 */
[----:B------:R-:W-:Y:S02]  /*1440*/  MOV R0, R6 ;  /* 0x0000000600007202 */ /* 0x000fe40000000f00 */
[----:B------:R-:W-:-:S07]  /*1450*/  MOV R2, 0x1470 ;  /* 0x0000147000027802 */ /* 0x000fce0000000f00 */
[----:B------:R-:W-:Y:S05]  /*1460*/  CALL.REL.NOINC `($__internal_0_$__cuda_sm3x_div_rn_noftz_f32_slowpath) ;  /* 0x00000024007c7944 */ /* 0x000fea0003c00000 */
.L_x_23:
[----:B------:R-:W-:Y:S05]  /*1470*/  BSYNC.RECONVERGENT B2 ;  /* 0x0000000000027941 */ /* 0x000fea0003800200 */
.L_x_22:
[----:B------:R-:W-:Y:S02]  /*1480*/  HFMA2 R9, -RZ, RZ, 3.7421875, 0 ;  /* 0x437c0000ff097431 */ /* 0x000fe400000001ff */
[----:B------:R-:W-:Y:S01]  /*1490*/  IMAD.MOV.U32 R3, RZ, RZ, 0x3bbb989d ;  /* 0x3bbb989dff037424 */ /* 0x000fe200078e00ff */
[----:B------:R-:W-:-:S03]  /*14a0*/  IADD3 R11, PT, PT, R5, R8, RZ ;  /* 0x00000008050b7210 */ /* 0x000fc60007ffe0ff */
[----:B------:R-:W-:-:S04]  /*14b0*/  FFMA.SAT R2, R0, R3, 0.5 ;  /* 0x3f00000000027423 */ /* 0x000fc80000002003 */
[----:B------:R-:W-:Y:S02]  /*14c0*/  FFMA.RM R6, R2, R9, 12582913 ;  /* 0x4b40000102067423 */ /* 0x000fe40000004009 */
[----:B------:R-:W0:Y:S02]  /*14d0*/  LDC.64 R2, c[0x0][0x388] ;  /* 0x0000e200ff027b82 */ /* 0x000e240000000a00 */
[C---:B------:R-:W-:Y:S01]  /*14e0*/  FADD R9, R6.reuse, -12583039 ;  /* 0xcb40007f06097421 */ /* 0x040fe20000000000 */
[----:B------:R-:W-:-:S03]  /*14f0*/  SHF.L.U32 R6, R6, 0x17, RZ ;  /* 0x0000001706067819 */ /* 0x000fc600000006ff */
[----:B------:R-:W-:-:S04]  /*1500*/  FFMA R9, R0, 1.4426950216293334961, -R9 ;  /* 0x3fb8aa3b00097823 */ /* 0x000fc80000000809 */
[----:B------:R-:W-:-:S06]  /*1510*/  FFMA R9, R0, 1.925963033500011079e-08, R9 ;  /* 0x32a5706000097823 */ /* 0x000fcc0000000009 */
[----:B------:R-:W1:Y:S01]  /*1520*/  MUFU.EX2 R9, R9 ;  /* 0x0000000900097308 */ /* 0x000e620000000800 */
[----:B0-----:R-:W-:-:S04]  /*1530*/  IMAD.WIDE R2, R11, 0x4, R2 ;  /* 0x000000040b027825 */ /* 0x001fc800078e0202 */
[----:B-1----:R-:W-:-:S04]  /*1540*/  FMUL R6, R6, R9 ;  /* 0x0000000906067220 */ /* 0x002fc80000400000 */
[----:B------:R-:W-:Y:S01]  /*1550*/  FADD R7, R7, R6 ;  /* 0x0000000607077221 */ /* 0x000fe20000000000 */
[----:B------:R2:W-:Y:S06]  /*1560*/  STG.E desc[UR10][R2.64], R6 ;  /* 0x0000000602007986 */ /* 0x0005ec000c10190a */
.L_x_6:
[----:B------:R-:W3:Y:S02]  /*1570*/  LDCU UR5, c[0x0][0x3ac] ;  /* 0x00007580ff0577ac */ /* 0x000ee40008000800 */
[----:B---3--:R-:W-:-:S09]  /*1580*/  UISETP.GE.AND UP0, UPT, UR5, 0x1, UPT ;  /* 0x000000010500788c */ /* 0x008fd2000bf06270 */
[----:B------:R-:W-:Y:S05]  /*1590*/  BRA.U !UP0, `(.L_x_24) ;  /* 0x00000021085c7547 */ /* 0x000fea000b800000 */
[----:B------:R-:W-:Y:S02]  /*15a0*/  UISETP.GE.U32.AND UP0, UPT, UR5, 0x10, UPT ;  /* 0x000000100500788c */ /* 0x000fe4000bf06070 */
[----:B------:R-:W-:Y:S01]  /*15b0*/  ULOP3.LUT UR9, UR5, 0xf, URZ, 0xc0, !UPT ;  /* 0x0000000f05097892 */ /* 0x000fe2000f8ec0ff */
[----:B------:R-:W-:-:S06]  /*15c0*/  UMOV UR4, URZ ;  /* 0x000000ff00047c82 */ /* 0x000fcc0008000000 */
[----:B------:R-:W-:Y:S05]  /*15d0*/  BRA.U !UP0, `(.L_x_25) ;  /* 0x00000011086c7547 */ /* 0x000fea000b800000 */
[----:B------:R-:W3:Y:S01]  /*15e0*/  LDCU.64 UR6, c[0x0][0x388] ;  /* 0x00007100ff0677ac */ /* 0x000ee20008000a00 */
[----:B--2---:R-:W-:Y:S01]  /*15f0*/  MOV R6, R5 ;  /* 0x0000000500067202 */ /* 0x004fe20000000f00 */
[----:B------:R-:W-:-:S04]  /*1600*/  ULOP3.LUT UR4, UR5, 0x7ffffff0, URZ, 0xc0, !UPT ;  /* 0x7ffffff005047892 */ /* 0x000fc8000f8ec0ff */
[----:B------:R-:W-:Y:S02]  /*1610*/  UIADD3 UR8, UPT, UPT, -UR4, URZ, URZ ;  /* 0x000000ff04087290 */ /* 0x000fe4000fffe1ff */
[----:B---3--:R-:W-:-:S04]  /*1620*/  UIADD3 UR5, UP0, UPT, UR6, 0x20, URZ ;  /* 0x0000002006057890 */ /* 0x008fc8000ff1e0ff */
[----:B------:R-:W-:-:S12]  /*1630*/  UIADD3.X UR6, UPT, UPT, URZ, UR7, URZ, UP0, !UPT ;  /* 0x00000007ff067290 */ /* 0x000fd800087fe4ff */
.L_x_58:
[----:B---3--:R-:W-:Y:S02]  /*1640*/  MOV R12, UR5 ;  /* 0x00000005000c7c02 */ /* 0x008fe40008000f00 */
[----:B------:R-:W-:-:S03]  /*1650*/  MOV R13, UR6 ;  /* 0x00000006000d7c02 */ /* 0x000fc60008000f00 */
[----:B------:R-:W-:-:S05]  /*1660*/  IMAD.WIDE R12, R6, 0x4, R12 ;  /* 0x00000004060c7825 */ /* 0x000fca00078e020c */
[----:B------:R-:W2:Y:S01]  /*1670*/  LDG.E R0, desc[UR10][R12.64+-0x20] ;  /* 0xffffe00a0c007981 */ /* 0x000ea2000c1e1900 */
[----:B01----:R-:W0:Y:S01]  /*1680*/  MUFU.RCP R2, R7 ;  /* 0x0000000700027308 */ /* 0x003e220000001000 */
[----:B------:R-:W-:Y:S01]  /*1690*/  UIADD3 UR8, UPT, UPT, UR8, 0x10, URZ ;  /* 0x0000001008087890 */ /* 0x000fe2000fffe0ff */
[----:B------:R-:W-:Y:S03]  /*16a0*/  BSSY.RECONVERGENT B2, `(.L_x_26) ;  /* 0x000000d000027945 */ /* 0x000fe60003800200 */
[----:B------:R-:W-:Y:S01]  /*16b0*/  UISETP.NE.AND UP0, UPT, UR8, URZ, UPT ;  /* 0x000000ff0800728c */ /* 0x000fe2000bf05270 */
[----:B0----5:R-:W-:-:S04]  /*16c0*/  FFMA R3, R2, -R7, 1 ;  /* 0x3f80000002037423 */ /* 0x021fc80000000807 */
[----:B------:R-:W-:Y:S01]  /*16d0*/  FFMA R3, R2, R3, R2 ;  /* 0x0000000302037223 */ /* 0x000fe20000000002 */
[----:B--2---:R-:W0:Y:S03]  /*16e0*/  FCHK P0, R0, R7 ;  /* 0x0000000700007302 */ /* 0x004e260000000000 */
[----:B------:R-:W-:-:S04]  /*16f0*/  FFMA R2, R0, R3, RZ ;  /* 0x0000000300027223 */ /* 0x000fc800000000ff */
[----:B------:R-:W-:-:S04]  /*1700*/  FFMA R8, R2, -R7, R0 ;  /* 0x8000000702087223 */ /* 0x000fc80000000000 */
[----:B------:R-:W-:Y:S01]  /*1710*/  FFMA R3, R3, R8, R2 ;  /* 0x0000000803037223 */ /* 0x000fe20000000002 */
[----:B0-----:R-:W-:Y:S06]  /*1720*/  @!P0 BRA `(.L_x_27) ;  /* 0x0000000000108947 */ /* 0x001fec0003800000 */
[----:B------:R-:W-:Y:S02]  /*1730*/  MOV R3, R7 ;  /* 0x0000000700037202 */ /* 0x000fe40000000f00 */
[----:B------:R-:W-:-:S07]  /*1740*/  MOV R2, 0x1760 ;  /* 0x0000176000027802 */ /* 0x000fce0000000f00 */
[----:B------:R-:W-:Y:S05]  /*1750*/  CALL.REL.NOINC `($__internal_0_$__cuda_sm3x_div_rn_noftz_f32_slowpath) ;  /* 0x0000002000c07944 */ /* 0x000fea0003c00000 */
[----:B------:R-:W-:-:S07]  /*1760*/  MOV R3, R0 ;  /* 0x0000000000037202 */ /* 0x000fce0000000f00 */
.L_x_27:
[----:B------:R-:W-:Y:S05]  /*1770*/  BSYNC.RECONVERGENT B2 ;  /* 0x0000000000027941 */ /* 0x000fea0003800200 */
.L_x_26:
[----:B------:R-:W2:Y:S01]  /*1780*/  LDG.E R11, desc[UR10][R12.64+-0x1c] ;  /* 0xffffe40a0c0b7981 */ /* 0x000ea2000c1e1900 */
[----:B------:R-:W0:Y:S01]  /*1790*/  MUFU.RCP R0, R7 ;  /* 0x0000000700007308 */ /* 0x000e220000001000 */
[----:B------:R-:W-:Y:S02]  /*17a0*/  BSSY.RECONVERGENT B2, `(.L_x_28) ;  /* 0x000000e000027945 */ /* 0x000fe40003800200 */
[----:B------:R1:W-:Y:S01]  /*17b0*/  STG.E desc[UR10][R12.64+-0x20], R3 ;  /* 0xffffe0030c007986 */ /* 0x0003e2000c10190a */
[----:B0-----:R-:W-:-:S04]  /*17c0*/  FFMA R9, R0, -R7, 1 ;  /* 0x3f80000000097423 */ /* 0x001fc80000000807 */
[----:B------:R-:W-:Y:S01]  /*17d0*/  FFMA R0, R0, R9, R0 ;  /* 0x0000000900007223 */ /* 0x000fe20000000000 */
[----:B--2---:R-:W0:Y:S03]  /*17e0*/  FCHK P0, R11, R7 ;  /* 0x000000070b007302 */ /* 0x004e260000000000 */
[----:B------:R-:W-:-:S04]  /*17f0*/  FFMA R2, R0, R11, RZ ;  /* 0x0000000b00027223 */ /* 0x000fc800000000ff */
[----:B------:R-:W-:-:S04]  /*1800*/  FFMA R9, R2, -R7, R11 ;  /* 0x8000000702097223 */ /* 0x000fc8000000000b */
[----:B------:R-:W-:Y:S01]  /*1810*/  FFMA R9, R0, R9, R2 ;  /* 0x0000000900097223 */ /* 0x000fe20000000002 */
[----:B01----:R-:W-:Y:S06]  /*1820*/  @!P0 BRA `(.L_x_29) ;  /* 0x0000000000148947 */ /* 0x003fec0003800000 */
[----:B------:R-:W-:Y:S02]  /*1830*/  MOV R0, R11 ;  /* 0x0000000b00007202 */ /* 0x000fe40000000f00 */
[----:B------:R-:W-:Y:S02]  /*1840*/  MOV R3, R7 ;  /* 0x0000000700037202 */ /* 0x000fe40000000f00 */
[----:B------:R-:W-:-:S07]  /*1850*/  MOV R2, 0x1870 ;  /* 0x0000187000027802 */ /* 0x000fce0000000f00 */
[----:B------:R-:W-:Y:S05]  /*1860*/  CALL.REL.NOINC `($__internal_0_$__cuda_sm3x_div_rn_noftz_f32_slowpath) ;  /* 0x00000020007c7944 */ /* 0x000fea0003c00000 */
[----:B------:R-:W-:-:S07]  /*1870*/  MOV R9, R0 ;  /* 0x0000000000097202 */ /* 0x000fce0000000f00 */
.L_x_29:
[----:B------:R-:W-:Y:S05]  /*1880*/  BSYNC.RECONVERGENT B2 ;  /* 0x0000000000027941 */ /* 0x000fea0003800200 */
.L_x_28:
        /* <DEDUP_REMOVED lines=16> */
.L_x_31:
[----:B------:R-:W-:Y:S05]  /*1990*/  BSYNC.RECONVERGENT B2 ;  /* 0x0000000000027941 */ /* 0x000fea0003800200 */
.L_x_30:
        /* <DEDUP_REMOVED lines=16> */
.L_x_33:
[----:B------:R-:W-:Y:S05]  /*1aa0*/  BSYNC.RECONVERGENT B2 ;  /* 0x0000000000027941 */ /* 0x000fea0003800200 */
.L_x_32:
        /* <DEDUP_REMOVED lines=16> */
.L_x_35:
[----:B------:R-:W-:Y:S05]  /*1bb0*/  BSYNC.RECONVERGENT B2 ;  /* 0x0000000000027941 */ /* 0x000fea0003800200 */
.L_x_34:
        /* <DEDUP_REMOVED lines=16> */
.L_x_37:
[----:B------:R-:W-:Y:S05]  /*1cc0*/  BSYNC.RECONVERGENT B2 ;  /* 0x0000000000027941 */ /* 0x000fea0003800200 */
.L_x_36:
        /* <DEDUP_REMOVED lines=11> */
[----:B------:R-:W-:Y:S01]  /*1d80*/  IMAD.MOV.U32 R0, RZ, RZ, R11 ;  /* 0x000000ffff007224 */ /* 0x000fe200078e000b */
[----:B------:R-:W-:Y:S02]  /*1d90*/  MOV R3, R7 ;  /* 0x0000000700037202 */ /* 0x000fe40000000f00 */
[----:B------:R-:W-:-:S07]  /*1da0*/  MOV R2, 0x1dc0 ;  /* 0x00001dc000027802 */ /* 0x000fce0000000f00 */
[----:B------:R-:W-:Y:S05]  /*1db0*/  CALL.REL.NOINC `($__internal_0_$__cuda_sm3x_div_rn_noftz_f32_slowpath) ;  /* 0x0000001c00287944 */ /* 0x000fea0003c00000 */
[----:B------:R-:W-:-:S07]  /*1dc0*/  MOV R3, R0 ;  /* 0x0000000000037202 */ /* 0x000fce0000000f00 */
.L_x_39:
[----:B------:R-:W-:Y:S05]  /*1dd0*/  BSYNC.RECONVERGENT B2 ;  /* 0x0000000000027941 */ /* 0x000fea0003800200 */
.L_x_38:
        /* <DEDUP_REMOVED lines=16> */
.L_x_41:
[----:B------:R-:W-:Y:S05]  /*1ee0*/  BSYNC.RECONVERGENT B2 ;  /* 0x0000000000027941 */ /* 0x000fea0003800200 */
.L_x_40:
        /* <DEDUP_REMOVED lines=16> */
.L_x_43:
[----:B------:R-:W-:Y:S05]  /*1ff0*/  BSYNC.RECONVERGENT B2 ;  /* 0x0000000000027941 */ /* 0x000fea0003800200 */
.L_x_42:
        /* <DEDUP_REMOVED lines=16> */
.L_x_45:
[----:B------:R-:W-:Y:S05]  /*2100*/  BSYNC.RECONVERGENT B2 ;  /* 0x0000000000027941 */ /* 0x000fea0003800200 */
.L_x_44:
        /* <DEDUP_REMOVED lines=16> */
.L_x_47:
[----:B------:R-:W-:Y:S05]  /*2210*/  BSYNC.RECONVERGENT B2 ;  /* 0x0000000000027941 */ /* 0x000fea0003800200 */
.L_x_46:
        /* <DEDUP_REMOVED lines=16> */
.L_x_49:
[----:B------:R-:W-:Y:S05]  /*2320*/  BSYNC.RECONVERGENT B2 ;  /* 0x0000000000027941 */ /* 0x000fea0003800200 */
.L_x_48:
        /* <DEDUP_REMOVED lines=16> */
.L_x_51:
[----:B------:R-:W-:Y:S05]  /*2430*/  BSYNC.RECONVERGENT B2 ;  /* 0x0000000000027941 */ /* 0x000fea0003800200 */
.L_x_50:
        /* <DEDUP_REMOVED lines=16> */
.L_x_53:
[----:B------:R-:W-:Y:S05]  /*2540*/  BSYNC.RECONVERGENT B2 ;  /* 0x0000000000027941 */ /* 0x000fea0003800200 */
.L_x_52:
        /* <DEDUP_REMOVED lines=16> */
.L_x_55:
[----:B------:R-:W-:Y:S05]  /*2650*/  BSYNC.RECONVERGENT B2 ;  /* 0x0000000000027941 */ /* 0x000fea0003800200 */
.L_x_54:
        /* <DEDUP_REMOVED lines=15> */
.L_x_57:
[----:B------:R-:W-:Y:S05]  /*2750*/  BSYNC.RECONVERGENT B2 ;  /* 0x0000000000027941 */ /* 0x000fea0003800200 */
.L_x_56:
[----:B------:R3:W-:Y:S01]  /*2760*/  STG.E desc[UR10][R12.64+0x1c], R0 ;  /* 0x00001c000c007986 */ /* 0x0007e2000c10190a */
[----:B------:R-:W-:Y:S01]  /*2770*/  IADD3 R6, PT, PT, R6, 0x10, RZ ;  /* 0x0000001006067810 */ /* 0x000fe20007ffe0ff */
[----:B------:R-:W-:Y:S06]  /*2780*/  BRA.U UP0, `(.L_x_58) ;  /* 0xffffffed00ac7547 */ /* 0x000fec000b83ffff */
.L_x_25:
[----:B------:R-:W-:-:S09]  /*2790*/  UISETP.NE.AND UP0, UPT, UR9, URZ, UPT ;  /* 0x000000ff0900728c */ /* 0x000fd2000bf05270 */
[----:B------:R-:W-:Y:S05]  /*27a0*/  BRA.U !UP0, `(.L_x_24) ;  /* 0x0000000d08d87547 */ /* 0x000fea000b800000 */
[----:B------:R-:W4:Y:S01]  /*27b0*/  LDCU UR5, c[0x0][0x3ac] ;  /* 0x00007580ff0577ac */ /* 0x000f220008000800 */
[----:B------:R-:W-:Y:S02]  /*27c0*/  UISETP.GE.U32.AND UP0, UPT, UR9, 0x8, UPT ;  /* 0x000000080900788c */ /* 0x000fe4000bf06070 */
[----:B----4-:R-:W-:-:S07]  /*27d0*/  ULOP3.LUT UR5, UR5, 0x7, URZ, 0xc0, !UPT ;  /* 0x0000000705057892 */ /* 0x010fce000f8ec0ff */
[----:B------:R-:W-:Y:S05]  /*27e0*/  BRA.U !UP0, `(.L_x_59) ;  /* 0x00000009082c7547 */ /* 0x000fea000b800000 */
[----:B---3--:R-:W3:Y:S01]  /*27f0*/  LDC.64 R12, c[0x0][0x388] ;  /* 0x0000e200ff0c7b82 */ /* 0x008ee20000000a00 */
[----:B--2--5:R-:W-:-:S05]  /*2800*/  IADD3 R3, PT, PT, R5, UR4, RZ ;  /* 0x0000000405037c10 */ /* 0x024fca000fffe0ff */
[----:B---3--:R-:W-:-:S05]  /*2810*/  IMAD.WIDE R12, R3, 0x4, R12 ;  /* 0x00000004030c7825 */ /* 0x008fca00078e020c */
[----:B------:R-:W2:Y:S01]  /*2820*/  LDG.E R9, desc[UR10][R12.64] ;  /* 0x0000000a0c097981 */ /* 0x000ea2000c1e1900 */
[----:B------:R-:W3:Y:S01]  /*2830*/  MUFU.RCP R0, R7 ;  /* 0x0000000700007308 */ /* 0x000ee20000001000 */
[----:B------:R-:W-:Y:S01]  /*2840*/  BSSY.RECONVERGENT B2, `(.L_x_60) ;  /* 0x000000d000027945 */ /* 0x000fe20003800200 */
[----:B---3--:R-:W-:-:S04]  /*2850*/  FFMA R3, R0, -R7, 1 ;  /* 0x3f80000000037423 */ /* 0x008fc80000000807 */
[----:B------:R-:W-:Y:S02]  /*2860*/  FFMA R0, R0, R3, R0 ;  /* 0x0000000300007223 */ /* 0x000fe40000000000 */
[----:B--2---:R-:W2:Y:S02]  /*2870*/  FCHK P0, R9, R7 ;  /* 0x0000000709007302 */ /* 0x004ea40000000000 */
[----:B01----:R-:W-:-:S04]  /*2880*/  FFMA R2, R0, R9, RZ ;  /* 0x0000000900027223 */ /* 0x003fc800000000ff */
[----:B------:R-:W-:-:S04]  /*2890*/  FFMA R3, R2, -R7, R9 ;  /* 0x8000000702037223 */ /* 0x000fc80000000009 */
[----:B------:R-:W-:Y:S01]  /*28a0*/  FFMA R3, R0, R3, R2 ;  /* 0x0000000300037223 */ /* 0x000fe20000000002 */
[----:B--2---:R-:W-:Y:S06]  /*28b0*/  @!P0 BRA `(.L_x_61) ;  /* 0x0000000000148947 */ /* 0x004fec0003800000 */
[----:B------:R-:W-:Y:S02]  /*28c0*/  MOV R0, R9 ;  /* 0x0000000900007202 */ /* 0x000fe40000000f00 */
[----:B------:R-:W-:Y:S02]  /*28d0*/  MOV R3, R7 ;  /* 0x0000000700037202 */ /* 0x000fe40000000f00 */
[----:B------:R-:W-:-:S07]  /*28e0*/  MOV R2, 0x2900 ;  /* 0x0000290000027802 */ /* 0x000fce0000000f00 */
[----:B------:R-:W-:Y:S05]  /*28f0*/  CALL.REL.NOINC `($__internal_0_$__cuda_sm3x_div_rn_noftz_f32_slowpath) ;  /* 0x0000001000587944 */ /* 0x000fea0003c00000 */
[----:B------:R-:W-:-:S07]  /*2900*/  MOV R3, R0 ;  /* 0x0000000000037202 */ /* 0x000fce0000000f00 */
.L_x_61:
[----:B------:R-:W-:Y:S05]  /*2910*/  BSYNC.RECONVERGENT B2 ;  /* 0x0000000000027941 */ /* 0x000fea0003800200 */
.L_x_60:
        /* <DEDUP_REMOVED lines=16> */
.L_x_63:
[----:B------:R-:W-:Y:S05]  /*2a20*/  BSYNC.RECONVERGENT B2 ;  /* 0x0000000000027941 */ /* 0x000fea0003800200 */
.L_x_62:
        /* <DEDUP_REMOVED lines=16> */
.L_x_65:
[----:B------:R-:W-:Y:S05]  /*2b30*/  BSYNC.RECONVERGENT B2 ;  /* 0x0000000000027941 */ /* 0x000fea0003800200 */
.L_x_64:
        /* <DEDUP_REMOVED lines=16> */
.L_x_67:
[----:B------:R-:W-:Y:S05]  /*2c40*/  BSYNC.RECONVERGENT B2 ;  /* 0x0000000000027941 */ /* 0x000fea0003800200 */
.L_x_66:
        /* <DEDUP_REMOVED lines=16> */
.L_x_69:
[----:B------:R-:W-:Y:S05]  /*2d50*/  BSYNC.RECONVERGENT B2 ;  /* 0x0000000000027941 */ /* 0x000fea0003800200 */
.L_x_68:
        /* <DEDUP_REMOVED lines=15> */
[----:B------:R-:W-:-:S07]  /*2e50*/  IMAD.MOV.U32 R9, RZ, RZ, R0 ;  /* 0x000000ffff097224 */ /* 0x000fce00078e0000 */
.L_x_71:
[----:B------:R-:W-:Y:S05]  /*2e60*/  BSYNC.RECONVERGENT B2 ;  /* 0x0000000000027941 */ /* 0x000fea0003800200 */
.L_x_70:
        /* <DEDUP_REMOVED lines=16> */
.L_x_73:
[----:B------:R-:W-:Y:S05]  /*2f70*/  BSYNC.RECONVERGENT B2 ;  /* 0x0000000000027941 */ /* 0x000fea0003800200 */
.L_x_72:
        /* <DEDUP_REMOVED lines=15> */
.L_x_75:
[----:B------:R-:W-:Y:S05]  /*3070*/  BSYNC.RECONVERGENT B2 ;  /* 0x0000000000027941 */ /* 0x000fea0003800200 */
.L_x_74:
[----:B------:R4:W-:Y:S01]  /*3080*/  STG.E desc[UR10][R12.64+0x1c], R0 ;  /* 0x00001c000c007986 */ /* 0x0009e2000c10190a */
[----:B------:R-:W-:-:S12]  /*3090*/  UIADD3 UR4, UPT, UPT, UR4, 0x8, URZ ;  /* 0x0000000804047890 */ /* 0x000fd8000fffe0ff */
.L_x_59:
[----:B------:R-:W-:-:S09]  /*30a0*/  UISETP.NE.AND UP0, UPT, UR5, URZ, UPT ;  /* 0x000000ff0500728c */ /* 0x000fd2000bf05270 */
[----:B------:R-:W-:Y:S05]  /*30b0*/  BRA.U !UP0, `(.L_x_24) ;  /* 0x0000000508947547 */ /* 0x000fea000b800000 */
[----:B------:R-:W0:Y:S01]  /*30c0*/  LDCU UR6, c[0x0][0x3ac] ;  /* 0x00007580ff0677ac */ /* 0x000e220008000800 */
[----:B------:R-:W-:Y:S02]  /*30d0*/  UISETP.GE.U32.AND UP0, UPT, UR5, 0x4, UPT ;  /* 0x000000040500788c */ /* 0x000fe4000bf06070 */
[----:B0-----:R-:W-:-:S07]  /*30e0*/  ULOP3.LUT UR6, UR6, 0x3, URZ, 0xc0, !UPT ;  /* 0x0000000306067892 */ /* 0x001fce000f8ec0ff */
[----:B------:R-:W-:Y:S05]  /*30f0*/  BRA.U !UP0, `(.L_x_76) ;  /* 0x00000005081c7547 */ /* 0x000fea000b800000 */
[----:B---34-:R-:W0:Y:S01]  /*3100*/  LDC.64 R12, c[0x0][0x388] ;  /* 0x0000e200ff0c7b82 */ /* 0x018e220000000a00 */
[----:B--2--5:R-:W-:-:S05]  /*3110*/  IADD3 R3, PT, PT, R5, UR4, RZ ;  /* 0x0000000405037c10 */ /* 0x024fca000fffe0ff */
[----:B0-----:R-:W-:-:S05]  /*3120*/  IMAD.WIDE R12, R3, 0x4, R12 ;  /* 0x00000004030c7825 */ /* 0x001fca00078e020c */
[----:B------:R-:W2:Y:S01]  /*3130*/  LDG.E R9, desc[UR10][R12.64] ;  /* 0x0000000a0c097981 */ /* 0x000ea2000c1e1900 */
[----:B------:R-:W0:Y:S01]  /*3140*/  MUFU.RCP R0, R7 ;  /* 0x0000000700007308 */ /* 0x000e220000001000 */
[----:B------:R-:W-:Y:S01]  /*3150*/  BSSY.RECONVERGENT B2, `(.L_x_77) ;  /* 0x000000d000027945 */ /* 0x000fe20003800200 */
[----:B0-----:R-:W-:-:S04]  /*3160*/  FFMA R3, R0, -R7, 1 ;  /* 0x3f80000000037423 */ /* 0x001fc80000000807 */
[----:B------:R-:W-:Y:S02]  /*3170*/  FFMA R0, R0, R3, R0 ;  /* 0x0000000300007223 */ /* 0x000fe40000000000 */
[----:B--2---:R-:W0:Y:S02]  /*3180*/  FCHK P0, R9, R7 ;  /* 0x0000000709007302 */ /* 0x004e240000000000 */
[----:B-1----:R-:W-:-:S04]  /*3190*/  FFMA R2, R0, R9, RZ ;  /* 0x0000000900027223 */ /* 0x002fc800000000ff */
[----:B------:R-:W-:-:S04]  /*31a0*/  FFMA R3, R2, -R7, R9 ;  /* 0x8000000702037223 */ /* 0x000fc80000000009 */
[----:B------:R-:W-:Y:S01]  /*31b0*/  FFMA R3, R0, R3, R2 ;  /* 0x0000000300037223 */ /* 0x000fe20000000002 */
[----:B0-----:R-:W-:Y:S06]  /*31c0*/  @!P0 BRA `(.L_x_78) ;  /* 0x0000000000148947 */ /* 0x001fec0003800000 */
[----:B------:R-:W-:Y:S02]  /*31d0*/  MOV R0, R9 ;  /* 0x0000000900007202 */ /* 0x000fe40000000f00 */
[----:B------:R-:W-:Y:S02]  /*31e0*/  MOV R3, R7 ;  /* 0x0000000700037202 */ /* 0x000fe40000000f00 */
[----:B------:R-:W-:-:S07]  /*31f0*/  MOV R2, 0x3210 ;  /* 0x0000321000027802 */ /* 0x000fce0000000f00 */
[----:B------:R-:W-:Y:S05]  /*3200*/  CALL.REL.NOINC `($__internal_0_$__cuda_sm3x_div_rn_noftz_f32_slowpath) ;  /* 0x0000000800147944 */ /* 0x000fea0003c00000 */
[----:B------:R-:W-:-:S07]  /*3210*/  MOV R3, R0 ;  /* 0x0000000000037202 */ /* 0x000fce0000000f00 */
.L_x_78:
[----:B------:R-:W-:Y:S05]  /*3220*/  BSYNC.RECONVERGENT B2 ;  /* 0x0000000000027941 */ /* 0x000fea0003800200 */
.L_x_77:
        /* <DEDUP_REMOVED lines=16> */
.L_x_80:
[----:B------:R-:W-:Y:S05]  /*3330*/  BSYNC.RECONVERGENT B2 ;  /* 0x0000000000027941 */ /* 0x000fea0003800200 */
.L_x_79:
        /* <DEDUP_REMOVED lines=16> */
.L_x_82:
[----:B------:R-:W-:Y:S05]  /*3440*/  BSYNC.RECONVERGENT B2 ;  /* 0x0000000000027941 */ /* 0x000fea0003800200 */
.L_x_81:
        /* <DEDUP_REMOVED lines=15> */
.L_x_84:
[----:B------:R-:W-:Y:S05]  /*3540*/  BSYNC.RECONVERGENT B2 ;  /* 0x0000000000027941 */ /* 0x000fea0003800200 */
.L_x_83:
[----:B------:R0:W-:Y:S01]  /*3550*/  STG.E desc[UR10][R12.64+0xc], R0 ;  /* 0x00000c000c007986 */ /* 0x0001e2000c10190a */
[----:B------:R-:W-:-:S12]  /*3560*/  UIADD3 UR4, UPT, UPT, UR4, 0x4, URZ ;  /* 0x0000000404047890 */ /* 0x000fd8000fffe0ff */
.L_x_76:
[----:B------:R-:W-:-:S09]  /*3570*/  UISETP.NE.AND UP0, UPT, UR6, URZ, UPT ;  /* 0x000000ff0600728c */ /* 0x000fd2000bf05270 */
[----:B------:R-:W-:Y:S05]  /*3580*/  BRA.U !UP0, `(.L_x_24) ;  /* 0x0000000108607547 */ /* 0x000fea000b800000 */
[----:B0--34-:R-:W0:Y:S01]  /*3590*/  LDC.64 R12, c[0x0][0x388] ;  /* 0x0000e200ff0c7b82 */ /* 0x019e220000000a00 */
[----:B--2---:R-:W-:Y:S01]  /*35a0*/  IADD3 R6, PT, PT, R5, UR4, RZ ;  /* 0x0000000405067c10 */ /* 0x004fe2000fffe0ff */
[----:B------:R-:W-:-:S12]  /*35b0*/  UIADD3 UR7, UPT, UPT, -UR6, URZ, URZ ;  /* 0x000000ff06077290 */ /* 0x000fd8000fffe1ff */
.L_x_87:
[----:B0-----:R-:W-:-:S05]  /*35c0*/  IMAD.WIDE R14, R6, 0x4, R12 ;  /* 0x00000004060e7825 */ /* 0x001fca00078e020c */
[----:B------:R-:W2:Y:S01]  /*35d0*/  LDG.E R9, desc[UR10][R14.64] ;  /* 0x0000000a0e097981 */ /* 0x000ea2000c1e1900 */
[----:B------:R-:W0:Y:S01]  /*35e0*/  MUFU.RCP R0, R7 ;  /* 0x0000000700007308 */ /* 0x000e220000001000 */
[----:B------:R-:W-:Y:S01]  /*35f0*/  UIADD3 UR7, UPT, UPT, UR7, 0x1, URZ ;  /* 0x0000000107077890 */ /* 0x000fe2000fffe0ff */
[----:B------:R-:W-:Y:S03]  /*3600*/  BSSY.RECONVERGENT B2, `(.L_x_85) ;  /* 0x000000d000027945 */ /* 0x000fe60003800200 */
[----:B------:R-:W-:Y:S01]  /*3610*/  UISETP.NE.AND UP0, UPT, UR7, URZ, UPT ;  /* 0x000000ff0700728c */ /* 0x000fe2000bf05270 */
[----:B0----5:R-:W-:-:S04]  /*3620*/  FFMA R3, R0, -R7, 1 ;  /* 0x3f80000000037423 */ /* 0x021fc80000000807 */
[----:B------:R-:W-:Y:S01]  /*3630*/  FFMA R0, R0, R3, R0 ;  /* 0x0000000300007223 */ /* 0x000fe20000000000 */
[----:B--2---:R-:W0:Y:S03]  /*3640*/  FCHK P0, R9, R7 ;  /* 0x0000000709007302 */ /* 0x004e260000000000 */
        /* <DEDUP_REMOVED lines=8> */
.L_x_86:
[----:B------:R-:W-:Y:S05]  /*36d0*/  BSYNC.RECONVERGENT B2 ;  /* 0x0000000000027941 */ /* 0x000fea0003800200 */
.L_x_85:
[----:B------:R0:W-:Y:S01]  /*36e0*/  STG.E desc[UR10][R14.64], R0 ;  /* 0x000000000e007986 */ /* 0x0001e2000c10190a */
[----:B------:R-:W-:Y:S01]  /*36f0*/  IADD3 R6, PT, PT, R6, 0x1, RZ ;  /* 0x0000000106067810 */ /* 0x000fe20007ffe0ff */
[----:B------:R-:W-:Y:S06]  /*3700*/  BRA.U UP0, `(.L_x_87) ;  /* 0xfffffffd00ac7547 */ /* 0x000fec000b83ffff */
.L_x_24:
[----:B012--5:R-:W0:Y:S08]  /*3710*/  LDC.64 R2, c[0x0][0x3b0] ;  /* 0x0000ec00ff027b82 */ /* 0x027e300000000a00 */
[----:B------:R-:W1:Y:S01]  /*3720*/  LDC R8, c[0x0][0x3ac] ;  /* 0x0000eb00ff087b82 */ /* 0x000e620000000800 */
[----:B0-----:R-:W-:-:S05]  /*3730*/  IMAD.WIDE R2, R4, 0x8, R2 ;  /* 0x0000000804027825 */ /* 0x001fca00078e0202 */
[----:B---34-:R-:W2:Y:S01]  /*3740*/  LDG.E R0, desc[UR10][R2.64] ;  /* 0x0000000a02007981 */ /* 0x018ea2000c1e1900 */
[----:B------:R-:W-:Y:S01]  /*3750*/  HFMA2 R7, -RZ, RZ, 0, 0.1319580078125 ;  /* 0x00003039ff077431 */ /* 0x000fe200000001ff */
[----:B-1----:R-:W-:-:S04]  /*3760*/  ISETP.GE.AND P0, PT, R8, 0x1, PT ;  /* 0x000000010800780c */ /* 0x002fc80003f06270 */
[----:B--2---:R-:W-:Y:S01]  /*3770*/  IMAD R0, R0, 0x41c64e6d, R7 ;  /* 0x41c64e6d00007824 */ /* 0x004fe200078e0207 */
[----:B------:R-:W-:-:S04]  /*3780*/  MOV R7, RZ ;  /* 0x000000ff00077202 */ /* 0x000fc80000000f00 */
[----:B------:R-:W-:-:S05]  /*3790*/  LOP3.LUT R6, R0, 0x7fffffff, RZ, 0xc0, !PT ;  /* 0x7fffffff00067812 */ /* 0x000fca00078ec0ff */
[----:B------:R-:W-:Y:S01]  /*37a0*/  IMAD.HI.U32 R0, R6, 0x431bde83, RZ ;  /* 0x431bde8306007827 */ /* 0x000fe200078e00ff */
[----:B------:R0:W-:Y:S04]  /*37b0*/  STG.E.64 desc[UR10][R2.64], R6 ;  /* 0x0000000602007986 */ /* 0x0001e8000c101b0a */
[----:B------:R-:W-:Y:S01]  /*37c0*/  SHF.R.U32.HI R9, RZ, 0x12, R0 ;  /* 0x00000012ff097819 */ /* 0x000fe20000011600 */
[----:B------:R-:W-:Y:S06]  /*37d0*/  @!P0 EXIT ;  /* 0x000000000000894d */ /* 0x000fec0003800000 */
[----:B------:R-:W-:Y:S01]  /*37e0*/  IMAD R0, R9, -0xf4240, R6 ;  /* 0xfff0bdc009007824 */ /* 0x000fe200078e0206 */
[----:B0-----:R-:W-:Y:S01]  /*37f0*/  MOV R3, 0x358637bd ;  /* 0x358637bd00037802 */ /* 0x001fe20000000f00 */
[----:B------:R-:W-:Y:S01]  /*3800*/  IMAD.MOV.U32 R2, RZ, RZ, 0x49742400 ;  /* 0x49742400ff027424 */ /* 0x000fe200078e00ff */
[----:B------:R-:W-:Y:S02]  /*3810*/  BSSY.RECONVERGENT B2, `(.L_x_88) ;  /* 0x000000d000027945 */ /* 0x000fe40003800200 */
[----:B------:R-:W-:Y:S01]  /*3820*/  I2FP.F32.U32 R0, R0 ;  /* 0x0000000000007245 */ /* 0x000fe20000201000 */
[----:B------:R-:W-:-:S03]  /*3830*/  FFMA R2, R3, -R2, 1 ;  /* 0x3f80000003027423 */ /* 0x000fc60000000802 */
[----:B------:R-:W0:Y:S01]  /*3840*/  FCHK P0, R0, 1000000 ;  /* 0x4974240000007902 */ /* 0x000e220000000000 */
[----:B------:R-:W-:-:S04]  /*3850*/  FFMA R3, R2, R3, 9.9999999747524270788e-07 ;  /* 0x358637bd02037423 */ /* 0x000fc80000000003 */
[----:B------:R-:W-:-:S04]  /*3860*/  FFMA R2, R0, R3, RZ ;  /* 0x0000000300027223 */ /* 0x000fc800000000ff */
[----:B------:R-:W-:-:S04]  /*3870*/  FFMA R6, R2, -1000000, R0 ;  /* 0xc974240002067823 */ /* 0x000fc80000000000 */
[----:B------:R-:W-:Y:S01]  /*3880*/  FFMA R8, R3, R6, R2 ;  /* 0x0000000603087223 */ /* 0x000fe20000000002 */
[----:B0-----:R-:W-:Y:S06]  /*3890*/  @!P0 BRA `(.L_x_89) ;  /* 0x0000000000108947 */ /* 0x001fec0003800000 */
[----:B------:R-:W-:Y:S01]  /*38a0*/  HFMA2 R3, -RZ, RZ, 10.90625, 0.015625 ;  /* 0x49742400ff037431 */ /* 0x000fe200000001ff */
[----:B------:R-:W-:-:S07]  /*38b0*/  MOV R2, 0x38d0 ;  /* 0x000038d000027802 */ /* 0x000fce0000000f00 */
[----:B------:R-:W-:Y:S05]  /*38c0*/  CALL.REL.NOINC `($__internal_0_$__cuda_sm3x_div_rn_noftz_f32_slowpath) ;  /* 0x0000000000647944 */ /* 0x000fea0003c00000 */
[----:B------:R-:W-:-:S07]  /*38d0*/  MOV R8, R0 ;  /* 0x0000000000087202 */ /* 0x000fce0000000f00 */
.L_x_89:
[----:B------:R-:W-:Y:S05]  /*38e0*/  BSYNC.RECONVERGENT B2 ;  /* 0x0000000000027941 */ /* 0x000fea0003800200 */
.L_x_88:
[----:B------:R-:W0:Y:S01]  /*38f0*/  LDC.64 R6, c[0x0][0x388] ;  /* 0x0000e200ff067b82 */ /* 0x000e220000000a00 */
[----:B------:R-:W1:Y:S01]  /*3900*/  LDCU UR4, c[0x0][0x3ac] ;  /* 0x00007580ff0477ac */ /* 0x000e620008000800 */
[----:B------:R-:W-:Y:S01]  /*3910*/  HFMA2 R0, -RZ, RZ, 0, 0 ;  /* 0x00000000ff007431 */ /* 0x000fe200000001ff */
[----:B------:R-:W-:Y:S01]  /*3920*/  BSSY.RECONVERGENT B0, `(.L_x_90) ;  /* 0x000000f000007945 */ /* 0x000fe20003800200 */
[----:B------:R-:W-:Y:S01]  /*3930*/  MOV R9, RZ ;  /* 0x000000ff00097202 */ /* 0x000fe20000000f00 */
[----:B------:R-:W2:Y:S01]  /*3940*/  LDCU UR5, c[0x0][0x3ac] ;  /* 0x00007580ff0577ac */ /* 0x000ea20008000800 */
[----:B-1----:R-:W-:-:S12]  /*3950*/  UIADD3 UR4, UPT, UPT, UR4, -0x1, URZ ;  /* 0xffffffff04047890 */ /* 0x002fd8000fffe0ff */
.L_x_92:
[----:B------:R-:W-:-:S05]  /*3960*/  IADD3 R3, PT, PT, R5, R9, RZ ;  /* 0x0000000905037210 */ /* 0x000fca0007ffe0ff */
[----:B0-----:R-:W-:-:S06]  /*3970*/  IMAD.WIDE R2, R3, 0x4, R6 ;  /* 0x0000000403027825 */ /* 0x001fcc00078e0206 */
[----:B------:R-:W3:Y:S01]  /*3980*/  LDG.E R3, desc[UR10][R2.64] ;  /* 0x0000000a02037981 */ /* 0x000ee2000c1e1900 */
[----:B------:R-:W-:Y:S01]  /*3990*/  ISETP.NE.AND P0, PT, R9, UR4, PT ;  /* 0x0000000409007c0c */ /* 0x000fe2000bf05270 */
[----:B---3--:R-:W-:-:S05]  /*39a0*/  FADD R0, R3, R0 ;  /* 0x0000000003007221 */ /* 0x008fca0000000000 */
[----:B------:R-:W-:-:S13]  /*39b0*/  FSETP.LTU.AND P0, PT, R0, R8, P0 ;  /* 0x000000080000720b */ /* 0x000fda0000709000 */
[----:B------:R-:W-:Y:S05]  /*39c0*/  @!P0 BRA `(.L_x_91) ;  /* 0x0000000000108947 */ /* 0x000fea0003800000 */
[----:B------:R-:W-:-:S04]  /*39d0*/  IADD3 R9, PT, PT, R9, 0x1, RZ ;  /* 0x0000000109097810 */ /* 0x000fc80007ffe0ff */
[----:B--2---:R-:W-:-:S13]  /*39e0*/  ISETP.NE.AND P0, PT, R9, UR5, PT ;  /* 0x0000000509007c0c */ /* 0x004fda000bf05270 */
[----:B------:R-:W-:Y:S05]  /*39f0*/  @P0 BRA `(.L_x_92) ;  /* 0xfffffffc00d80947 */ /* 0x000fea000383ffff */
[----:B------:R-:W-:Y:S05]  /*3a00*/  EXIT ;  /* 0x000000000000794d */ /* 0x000fea0003800000 */
.L_x_91:
[----:B--2---:R-:W-:Y:S05]  /*3a10*/  BSYNC.RECONVERGENT B0 ;  /* 0x0000000000007941 */ /* 0x004fea0003800200 */
.L_x_90:
[----:B------:R-:W0:Y:S02]  /*3a20*/  LDC.64 R2, c[0x0][0x390] ;  /* 0x0000e400ff027b82 */ /* 0x000e240000000a00 */
[----:B0-----:R-:W-:-:S05]  /*3a30*/  IMAD.WIDE R4, R4, 0x4, R2 ;  /* 0x0000000404047825 */ /* 0x001fca00078e0202 */
[----:B------:R-:W-:Y:S01]  /*3a40*/  STG.E desc[UR10][R4.64], R9 ;  /* 0x0000000904007986 */ /* 0x000fe2000c10190a */
[----:B------:R-:W-:Y:S05]  /*3a50*/  EXIT ;  /* 0x000000000000794d */ /* 0x000fea0003800000 */
        .weak           $__internal_0_$__cuda_sm3x_div_rn_noftz_f32_slowpath
        .type           $__internal_0_$__cuda_sm3x_div_rn_noftz_f32_slowpath,@function
        .size           $__internal_0_$__cuda_sm3x_div_rn_noftz_f32_slowpath,(.L_x_105 - $__internal_0_$__cuda_sm3x_div_rn_noftz_f32_slowpath)
$__internal_0_$__cuda_sm3x_div_rn_noftz_f32_slowpath:
[----:B------:R-:W-:Y:S01]  /*3a60*/  SHF.R.U32.HI R9, RZ, 0x17, R3 ;  /* 0x00000017ff097819 */ /* 0x000fe20000011603 */
[----:B------:R-:W-:Y:S01]  /*3a70*/  BSSY.RECONVERGENT B0, `(.L_x_93) ;  /* 0x0000063000007945 */ /* 0x000fe20003800200 */
[----:B------:R-:W-:Y:S02]  /*3a80*/  SHF.R.U32.HI R11, RZ, 0x17, R0 ;  /* 0x00000017ff0b7819 */ /* 0x000fe40000011600 */
[----:B------:R-:W-:Y:S02]  /*3a90*/  LOP3.LUT R9, R9, 0xff, RZ, 0xc0, !PT ;  /* 0x000000ff09097812 */ /* 0x000fe400078ec0ff */
[----:B------:R-:W-:Y:S02]  /*3aa0*/  LOP3.LUT R11, R11, 0xff, RZ, 0xc0, !PT ;  /* 0x000000ff0b0b7812 */ /* 0x000fe400078ec0ff */
[----:B------:R-:W-:Y:S02]  /*3ab0*/  IADD3 R18, PT, PT, R9, -0x1, RZ ;  /* 0xffffffff09127810 */ /* 0x000fe40007ffe0ff */
[----:B------:R-:W-:-:S02]  /*3ac0*/  IADD3 R19, PT, PT, R11, -0x1, RZ ;  /* 0xffffffff0b137810 */ /* 0x000fc40007ffe0ff */
[----:B------:R-:W-:Y:S02]  /*3ad0*/  ISETP.GT.U32.AND P0, PT, R18, 0xfd, PT ;  /* 0x000000fd1200780c */ /* 0x000fe40003f04070 */
[----:B------:R-:W-:Y:S02]  /*3ae0*/  MOV R21, R3 ;  /* 0x0000000300157202 */ /* 0x000fe40000000f00 */
[----:B------:R-:W-:-:S13]  /*3af0*/  ISETP.GT.U32.OR P0, PT, R19, 0xfd, P0 ;  /* 0x000000fd1300780c */ /* 0x000fda0000704470 */
[----:B------:R-:W-:Y:S01]  /*3b00*/  @!P0 MOV R10, RZ ;  /* 0x000000ff000a8202 */ /* 0x000fe20000000f00 */
[----:B------:R-:W-:Y:S06]  /*3b10*/  @!P0 BRA `(.L_x_94) ;  /* 0x00000000005c8947 */ /* 0x000fec0003800000 */
[----:B------:R-:W-:Y:S02]  /*3b20*/  FSETP.GTU.FTZ.AND P0, PT, |R0|, +INF , PT ;  /* 0x7f8000000000780b */ /* 0x000fe40003f1c200 */
[----:B------:R-:W-:-:S04]  /*3b30*/  FSETP.GTU.FTZ.AND P1, PT, |R3|, +INF , PT ;  /* 0x7f8000000300780b */ /* 0x000fc80003f3c200 */
[----:B------:R-:W-:-:S13]  /*3b40*/  PLOP3.LUT P0, PT, P0, P1, PT, 0xf8, 0x8f ;  /* 0x00000000008f781c */ /* 0x000fda0000703f70 */
[----:B------:R-:W-:Y:S05]  /*3b50*/  @P0 BRA `(.L_x_95) ;  /* 0x00000004004c0947 */ /* 0x000fea0003800000 */
[----:B------:R-:W-:-:S13]  /*3b60*/  LOP3.LUT P0, RZ, R21, 0x7fffffff, R0, 0xc8, !PT ;  /* 0x7fffffff15ff7812 */ /* 0x000fda000780c800 */
[----:B------:R-:W-:Y:S05]  /*3b70*/  @!P0 BRA `(.L_x_96) ;  /* 0x00000004003c8947 */ /* 0x000fea0003800000 */
[C---:B------:R-:W-:Y:S02]  /*3b80*/  FSETP.NEU.FTZ.AND P2, PT, |R0|.reuse, +INF , PT ;  /* 0x7f8000000000780b */ /* 0x040fe40003f5d200 */
[----:B------:R-:W-:Y:S02]  /*3b90*/  FSETP.NEU.FTZ.AND P1, PT, |R3|, +INF , PT ;  /* 0x7f8000000300780b */ /* 0x000fe40003f3d200 */
[----:B------:R-:W-:-:S11]  /*3ba0*/  FSETP.NEU.FTZ.AND P0, PT, |R0|, +INF , PT ;  /* 0x7f8000000000780b */ /* 0x000fd60003f1d200 */
[----:B------:R-:W-:Y:S05]  /*3bb0*/  @!P1 BRA !P2, `(.L_x_96) ;  /* 0x00000004002c9947 */ /* 0x000fea0005000000 */
[----:B------:R-:W-:-:S04]  /*3bc0*/  LOP3.LUT P2, RZ, R0, 0x7fffffff, RZ, 0xc0, !PT ;  /* 0x7fffffff00ff7812 */ /* 0x000fc8000784c0ff */
[----:B------:R-:W-:-:S13]  /*3bd0*/  PLOP3.LUT P1, PT, P1, P2, PT, 0x2f, 0xf2 ;  /* 0x0000000000f2781c */ /* 0x000fda0000f24577 */
[----:B------:R-:W-:Y:S05]  /*3be0*/  @P1 BRA `(.L_x_97) ;  /* 0x0000000400181947 */ /* 0x000fea0003800000 */
[----:B------:R-:W-:-:S04]  /*3bf0*/  LOP3.LUT P1, RZ, R21, 0x7fffffff, RZ, 0xc0, !PT ;  /* 0x7fffffff15ff7812 */ /* 0x000fc8000782c0ff */
[----:B------:R-:W-:-:S13]  /*3c00*/  PLOP3.LUT P0, PT, P0, P1, PT, 0x2f, 0xf2 ;  /* 0x0000000000f2781c */ /* 0x000fda0000702577 */
[----:B------:R-:W-:Y:S05]  /*3c10*/  @P0 BRA `(.L_x_98) ;  /* 0x0000000400000947 */ /* 0x000fea0003800000 */
[----:B------:R-:W-:Y:S02]  /*3c20*/  ISETP.GE.AND P0, PT, R19, RZ, PT ;  /* 0x000000ff1300720c */ /* 0x000fe40003f06270 */
[----:B------:R-:W-:-:S11]  /*3c30*/  ISETP.GE.AND P1, PT, R18, RZ, PT ;  /* 0x000000ff1200720c */ /* 0x000fd60003f26270 */
[----:B------:R-:W-:Y:S01]  /*3c40*/  @P0 MOV R10, RZ ;  /* 0x000000ff000a0202 */ /* 0x000fe20000000f00 */
[----:B------:R-:W-:Y:S01]  /*3c50*/  @!P0 FFMA R0, R0, 1.84467440737095516160e+19, RZ ;  /* 0x5f80000000008823 */ /* 0x000fe200000000ff */
[----:B------:R-:W-:Y:S01]  /*3c60*/  @!P0 MOV R10, 0xffffffc0 ;  /* 0xffffffc0000a8802 */ /* 0x000fe20000000f00 */
[----:B------:R-:W-:-:S03]  /*3c70*/  @!P1 FFMA R21, R3, 1.84467440737095516160e+19, RZ ;  /* 0x5f80000003159823 */ /* 0x000fc600000000ff */
[----:B------:R-:W-:-:S07]  /*3c80*/  @!P1 IADD3 R10, PT, PT, R10, 0x40, RZ ;  /* 0x000000400a0a9810 */ /* 0x000fce0007ffe0ff */
.L_x_94:
[----:B------:R-:W-:Y:S01]  /*3c90*/  LEA R18, R9, 0xc0800000, 0x17 ;  /* 0xc080000009127811 */ /* 0x000fe200078eb8ff */
[----:B------:R-:W-:Y:S01]  /*3ca0*/  BSSY.RECONVERGENT B1, `(.L_x_99) ;  /* 0x0000036000017945 */ /* 0x000fe20003800200 */
[----:B------:R-:W-:Y:S02]  /*3cb0*/  IADD3 R11, PT, PT, R11, -0x7f, RZ ;  /* 0xffffff810b0b7810 */ /* 0x000fe40007ffe0ff */
[----:B------:R-:W-:-:S03]  /*3cc0*/  IADD3 R23, PT, PT, -R18, R21, RZ ;  /* 0x0000001512177210 */ /* 0x000fc60007ffe1ff */
[----:B------:R-:W-:Y:S01]  /*3cd0*/  IMAD R0, R11, -0x800000, R0 ;  /* 0xff8000000b007824 */ /* 0x000fe200078e0200 */
[----:B------:R-:W0:Y:S01]  /*3ce0*/  MUFU.RCP R18, R23 ;  /* 0x0000001700127308 */ /* 0x000e220000001000 */
[----:B------:R-:W-:Y:S01]  /*3cf0*/  FADD.FTZ R19, -R23, -RZ ;  /* 0x800000ff17137221 */ /* 0x000fe20000010100 */
[----:B------:R-:W-:-:S04]  /*3d00*/  IADD3 R11, PT, PT, R11, 0x7f, -R9 ;  /* 0x0000007f0b0b7810 */ /* 0x000fc80007ffe809 */
[----:B------:R-:W-:Y:S01]  /*3d10*/  IADD3 R11, PT, PT, R11, R10, RZ ;  /* 0x0000000a0b0b7210 */ /* 0x000fe20007ffe0ff */
[----:B0-----:R-:W-:-:S04]  /*3d20*/  FFMA R21, R18, R19, 1 ;  /* 0x3f80000012157423 */ /* 0x001fc80000000013 */
[----:B------:R-:W-:-:S04]  /*3d30*/  FFMA R21, R18, R21, R18 ;  /* 0x0000001512157223 */ /* 0x000fc80000000012 */
[----:B------:R-:W-:-:S04]  /*3d40*/  FFMA R18, R0, R21, RZ ;  /* 0x0000001500127223 */ /* 0x000fc800000000ff */
[----:B------:R-:W-:-:S04]  /*3d50*/  FFMA R22, R19, R18, R0 ;  /* 0x0000001213167223 */ /* 0x000fc80000000000 */
[----:B------:R-:W-:-:S04]  /*3d60*/  FFMA R22, R21, R22, R18 ;  /* 0x0000001615167223 */ /* 0x000fc80000000012 */
[----:B------:R-:W-:-:S04]  /*3d70*/  FFMA R19, R19, R22, R0 ;  /* 0x0000001613137223 */ /* 0x000fc80000000000 */
[----:B------:R-:W-:-:S05]  /*3d80*/  FFMA R0, R21, R19, R22 ;  /* 0x0000001315007223 */ /* 0x000fca0000000016 */
[----:B------:R-:W-:-:S04]  /*3d90*/  SHF.R.U32.HI R9, RZ, 0x17, R0 ;  /* 0x00000017ff097819 */ /* 0x000fc80000011600 */
[----:B------:R-:W-:-:S04]  /*3da0*/  LOP3.LUT R10, R9, 0xff, RZ, 0xc0, !PT ;  /* 0x000000ff090a7812 */ /* 0x000fc800078ec0ff */
[----:B------:R-:W-:-:S04]  /*3db0*/  IADD3 R9, PT, PT, R10, R11, RZ ;  /* 0x0000000b0a097210 */ /* 0x000fc80007ffe0ff */
[----:B------:R-:W-:-:S04]  /*3dc0*/  IADD3 R10, PT, PT, R9, -0x1, RZ ;  /* 0xffffffff090a7810 */ /* 0x000fc80007ffe0ff */
[----:B------:R-:W-:-:S13]  /*3dd0*/  ISETP.GE.U32.AND P0, PT, R10, 0xfe, PT ;  /* 0x000000fe0a00780c */ /* 0x000fda0003f06070 */
[----:B------:R-:W-:Y:S05]  /*3de0*/  @!P0 BRA `(.L_x_100) ;  /* 0x0000000000808947 */ /* 0x000fea0003800000 */
[----:B------:R-:W-:-:S13]  /*3df0*/  ISETP.GT.AND P0, PT, R9, 0xfe, PT ;  /* 0x000000fe0900780c */ /* 0x000fda0003f04270 */
[----:B------:R-:W-:Y:S05]  /*3e00*/  @P0 BRA `(.L_x_101) ;  /* 0x00000000006c0947 */ /* 0x000fea0003800000 */
[----:B------:R-:W-:-:S13]  /*3e10*/  ISETP.GE.AND P0, PT, R9, 0x1, PT ;  /* 0x000000010900780c */ /* 0x000fda0003f06270 */
[----:B------:R-:W-:Y:S05]  /*3e20*/  @P0 BRA `(.L_x_102) ;  /* 0x0000000000740947 */ /* 0x000fea0003800000 */
[----:B------:R-:W-:Y:S02]  /*3e30*/  ISETP.GE.AND P0, PT, R9, -0x18, PT ;  /* 0xffffffe80900780c */ /* 0x000fe40003f06270 */
[----:B------:R-:W-:-:S11]  /*3e40*/  LOP3.LUT R0, R0, 0x80000000, RZ, 0xc0, !PT ;  /* 0x8000000000007812 */ /* 0x000fd600078ec0ff */
[----:B------:R-:W-:Y:S05]  /*3e50*/  @!P0 BRA `(.L_x_102) ;  /* 0x0000000000688947 */ /* 0x000fea0003800000 */
[CCC-:B------:R-:W-:Y:S01]  /*3e60*/  FFMA.RZ R10, R21.reuse, R19.reuse, R22.reuse ;  /* 0x00000013150a7223 */ /* 0x1c0fe2000000c016 */
[CCC-:B------:R-:W-:Y:S01]  /*3e70*/  FFMA.RP R11, R21.reuse, R19.reuse, R22.reuse ;  /* 0x00000013150b7223 */ /* 0x1c0fe20000008016 */
[----:B------:R-:W-:Y:S01]  /*3e80*/  FFMA.RM R22, R21, R19, R22 ;  /* 0x0000001315167223 */ /* 0x000fe20000004016 */
[C---:B------:R-:W-:Y:S02]  /*3e90*/  IADD3 R18, PT, PT, R9.reuse, 0x20, RZ ;  /* 0x0000002009127810 */ /* 0x040fe40007ffe0ff */
[----:B------:R-:W-:Y:S02]  /*3ea0*/  LOP3.LUT R10, R10, 0x7fffff, RZ, 0xc0, !PT ;  /* 0x007fffff0a0a7812 */ /* 0x000fe400078ec0ff */
[C---:B------:R-:W-:Y:S02]  /*3eb0*/  ISETP.NE.AND P2, PT, R9.reuse, RZ, PT ;  /* 0x000000ff0900720c */ /* 0x040fe40003f45270 */
[----:B------:R-:W-:Y:S02]  /*3ec0*/  LOP3.LUT R19, R10, 0x800000, RZ, 0xfc, !PT ;  /* 0x008000000a137812 */ /* 0x000fe400078efcff */
[----:B------:R-:W-:-:S02]  /*3ed0*/  ISETP.NE.AND P1, PT, R9, RZ, PT ;  /* 0x000000ff0900720c */ /* 0x000fc40003f25270 */
[----:B------:R-:W-:Y:S02]  /*3ee0*/  IADD3 R9, PT, PT, -R9, RZ, RZ ;  /* 0x000000ff09097210 */ /* 0x000fe40007ffe1ff */
[----:B------:R-:W-:Y:S02]  /*3ef0*/  SHF.L.U32 R18, R19, R18, RZ ;  /* 0x0000001213127219 */ /* 0x000fe400000006ff */
[----:B------:R-:W-:Y:S02]  /*3f00*/  FSETP.NEU.FTZ.AND P0, PT, R11, R22, PT ;  /* 0x000000160b00720b */ /* 0x000fe40003f1d000 */
[----:B------:R-:W-:Y:S02]  /*3f10*/  SEL R10, R9, RZ, P2 ;  /* 0x000000ff090a7207 */ /* 0x000fe40001000000 */
[----:B------:R-:W-:Y:S02]  /*3f20*/  ISETP.NE.AND P1, PT, R18, RZ, P1 ;  /* 0x000000ff1200720c */ /* 0x000fe40000f25270 */
[----:B------:R-:W-:-:S02]  /*3f30*/  SHF.R.U32.HI R18, RZ, R10, R19 ;  /* 0x0000000aff127219 */ /* 0x000fc40000011613 */
[----:B------:R-:W-:Y:S02]  /*3f40*/  PLOP3.LUT P0, PT, P0, P1, PT, 0xf8, 0x8f ;  /* 0x00000000008f781c */ /* 0x000fe40000703f70 */
[----:B------:R-:W-:Y:S02]  /*3f50*/  SHF.R.U32.HI R10, RZ, 0x1, R18 ;  /* 0x00000001ff0a7819 */ /* 0x000fe40000011612 */
[----:B------:R-:W-:-:S04]  /*3f60*/  SEL R9, RZ, 0x1, !P0 ;  /* 0x00000001ff097807 */ /* 0x000fc80004000000 */
[----:B------:R-:W-:-:S04]  /*3f70*/  LOP3.LUT R9, R9, 0x1, R10, 0xf8, !PT ;  /* 0x0000000109097812 */ /* 0x000fc800078ef80a */
[----:B------:R-:W-:-:S04]  /*3f80*/  LOP3.LUT R9, R9, R18, RZ, 0xc0, !PT ;  /* 0x0000001209097212 */ /* 0x000fc800078ec0ff */
[----:B------:R-:W-:-:S04]  /*3f90*/  IADD3 R9, PT, PT, R10, R9, RZ ;  /* 0x000000090a097210 */ /* 0x000fc80007ffe0ff */
[----:B------:R-:W-:Y:S01]  /*3fa0*/  LOP3.LUT R0, R9, R0, RZ, 0xfc, !PT ;  /* 0x0000000009007212 */ /* 0x000fe200078efcff */
[----:B------:R-:W-:Y:S06]  /*3fb0*/  BRA `(.L_x_102) ;  /* 0x0000000000107947 */ /* 0x000fec0003800000 */
.L_x_101:
[----:B------:R-:W-:-:S04]  /*3fc0*/  LOP3.LUT R0, R0, 0x80000000, RZ, 0xc0, !PT ;  /* 0x8000000000007812 */ /* 0x000fc800078ec0ff */
[----:B------:R-:W-:Y:S01]  /*3fd0*/  LOP3.LUT R0, R0, 0x7f800000, RZ, 0xfc, !PT ;  /* 0x7f80000000007812 */ /* 0x000fe200078efcff */
[----:B------:R-:W-:Y:S06]  /*3fe0*/  BRA `(.L_x_102) ;  /* 0x0000000000047947 */ /* 0x000fec0003800000 */
.L_x_100:
[----:B------:R-:W-:-:S07]  /*3ff0*/  LEA R0, R11, R0, 0x17 ;  /* 0x000000000b007211 */ /* 0x000fce00078eb8ff */
.L_x_102:
[----:B------:R-:W-:Y:S05]  /*4000*/  BSYNC.RECONVERGENT B1 ;  /* 0x0000000000017941 */ /* 0x000fea0003800200 */
.L_x_99:
[----:B------:R-:W-:Y:S05]  /*4010*/  BRA `(.L_x_103) ;  /* 0x0000000000207947 */ /* 0x000fea0003800000 */
.L_x_98:
[----:B------:R-:W-:-:S04]  /*4020*/  LOP3.LUT R0, R21, 0x80000000, R0, 0x48, !PT ;  /* 0x8000000015007812 */ /* 0x000fc800078e4800 */
[----:B------:R-:W-:Y:S01]  /*4030*/  LOP3.LUT R0, R0, 0x7f800000, RZ, 0xfc, !PT ;  /* 0x7f80000000007812 */ /* 0x000fe200078efcff */
[----:B------:R-:W-:Y:S06]  /*4040*/  BRA `(.L_x_103) ;  /* 0x0000000000147947 */ /* 0x000fec0003800000 */
.L_x_97:
[----:B------:R-:W-:Y:S01]  /*4050*/  LOP3.LUT R0, R21, 0x80000000, R0, 0x48, !PT ;  /* 0x8000000015007812 */ /* 0x000fe200078e4800 */
[----:B------:R-:W-:Y:S06]  /*4060*/  BRA `(.L_x_103) ;  /* 0x00000000000c7947 */ /* 0x000fec0003800000 */
.L_x_96:
[----:B------:R-:W0:Y:S01]  /*4070*/  MUFU.RSQ R0, -QNAN ;  /* 0xffc0000000007908 */ /* 0x000e220000001400 */
[----:B------:R-:W-:Y:S05]  /*4080*/  BRA `(.L_x_103) ;  /* 0x0000000000047947 */ /* 0x000fea0003800000 */
.L_x_95:
[----:B------:R-:W-:-:S07]  /*4090*/  FADD.FTZ R0, R0, R3 ;  /* 0x0000000300007221 */ /* 0x000fce0000010000 */
.L_x_103:
[----:B------:R-:W-:Y:S05]  /*40a0*/  BSYNC.RECONVERGENT B0 ;  /* 0x0000000000007941 */ /* 0x000fea0003800200 */
.L_x_93:
[----:B------:R-:W-:Y:S01]  /*40b0*/  HFMA2 R11, -RZ, RZ, 0, 0 ;  /* 0x00000000ff0b7431 */ /* 0x000fe200000001ff */
[----:B------:R-:W-:-:S04]  /*40c0*/  MOV R10, R2 ;  /* 0x00000002000a7202 */ /* 0x000fc80000000f00 */
[----:B0-----:R-:W-:Y:S05]  /*40d0*/  RET.REL.NODEC R10 `(fused_sampling_kernel) ;  /* 0xffffffbc0ac87950 */ /* 0x001fea0003c3ffff */
.L_x_104:
[----:B------:R-:W-:-:S00]  /*40e0*/  BRA `(.L_x_104) ;  /* 0xfffffffc00fc7947 */ /* 0x000fc0000383ffff */
[----:B------:R-:W-:-:S00]  /*40f0*/  NOP ;  /* 0x0000000000007918 */ /* 0x000fc00000000000 */
        /* <DEDUP_REMOVED lines=8> */
.L_x_105:


//--------------------- .nv.global.init           --------------------------
	.section	.nv.global.init,"aw",@progbits
	.align	4
.nv.global.init:
	.type		mrg32k3aM1SubSeq,@object
	.size		mrg32k3aM1SubSeq,(mrg32k3aM2SubSeq - mrg32k3aM1SubSeq)
mrg32k3aM1SubSeq:
        /*0000*/ 	.byte	0x0b, 0xcc, 0xee, 0x04, 0x73, 0x29, 0x8b, 0x6f, 0xf6, 0x53, 0x03, 0xf6, 0x23, 0xf6, 0xea, 0xda
        /* <DEDUP_REMOVED lines=125> */
	.type		mrg32k3aM2SubSeq,@object
	.size		mrg32k3aM2SubSeq,(mrg32k3aM1 - mrg32k3aM2SubSeq)
mrg32k3aM2SubSeq:
        /* <DEDUP_REMOVED lines=126> */
	.type		mrg32k3aM1,@object
	.size		mrg32k3aM1,(mrg32k3aM1Seq - mrg32k3aM1)
mrg32k3aM1:
        /* <DEDUP_REMOVED lines=144> */
	.type		mrg32k3aM1Seq,@object
	.size		mrg32k3aM1Seq,(mrg32k3aM2 - mrg32k3aM1Seq)
mrg32k3aM1Seq:
        /* <DEDUP_REMOVED lines=144> */
	.type		mrg32k3aM2,@object
	.size		mrg32k3aM2,(mrg32k3aM2Seq - mrg32k3aM2)
mrg32k3aM2:
        /* <DEDUP_REMOVED lines=144> */
	.type		mrg32k3aM2Seq,@object
	.size		mrg32k3aM2Seq,(precalc_xorwow_matrix - mrg32k3aM2Seq)
mrg32k3aM2Seq:
        /* <DEDUP_REMOVED lines=144> */
	.type		precalc_xorwow_matrix,@object
	.size		precalc_xorwow_matrix,(precalc_xorwow_offset_matrix - precalc_xorwow_matrix)
precalc_xorwow_matrix:
        /* <DEDUP_REMOVED lines=6400> */
	.type		precalc_xorwow_offset_matrix,@object
	.size		precalc_xorwow_offset_matrix,(.L_1 - precalc_xorwow_offset_matrix)
precalc_xorwow_offset_matrix:
        /* <DEDUP_REMOVED lines=6400> */
.L_1:


//--------------------- .nv.shared.reserved.0     --------------------------
	.section	.nv.shared.reserved.0,"aw",@nobits
	.weak		__nv_reservedSMEM_offset_0_alias
	.size		__nv_reservedSMEM_offset_0_alias, 0, 64
	.other		__nv_reservedSMEM_offset_0_alias,@"STO_CUDA_RESERVED_SHARED STV_DEFAULT"
__nv_reservedSMEM_offset_0_alias:
	.zero		0
	.zero		64


//--------------------- .nv.constant0.fused_sampling_kernel --------------------------
	.section	.nv.constant0.fused_sampling_kernel,"a",@progbits
	.sectionflags	@""
	.align	4
.nv.constant0.fused_sampling_kernel:
	.zero		952


//--------------------- SYMBOLS --------------------------

	.type		.nv.reservedSmem.offset0,@object
	.size		.nv.reservedSmem.offset0,0x4
